//
// Generated by NVIDIA NVVM Compiler
//
// Compiler Build ID: CL-36424714
// Cuda compilation tools, release 13.0, V13.0.88
// Based on NVVM 20.0.0
//

.version 9.0
.target sm_100
.address_size 64

	// .globl	_Z19GEMM_sharedmem_wmmaP6__halfS0_S0_iii
// _ZZ14softmax_kernelP6__halfPKS_iiiS_E5s_sum_$_0 has been demoted
// _ZZ14softmax_kernelP6__halfPKS_iiiS_E5s_max_$_0 has been demoted
// _ZZ14blockReduceMaxI6__halfET_S1_E6shared has been demoted
// _ZZ14blockReduceSumI6__halfET_S1_E6shared has been demoted
.extern .shared .align 16 .b8 smem[];

.visible .entry _Z19GEMM_sharedmem_wmmaP6__halfS0_S0_iii(
	.param .u64 .ptr .align 1 _Z19GEMM_sharedmem_wmmaP6__halfS0_S0_iii_param_0,
	.param .u64 .ptr .align 1 _Z19GEMM_sharedmem_wmmaP6__halfS0_S0_iii_param_1,
	.param .u64 .ptr .align 1 _Z19GEMM_sharedmem_wmmaP6__halfS0_S0_iii_param_2,
	.param .u32 _Z19GEMM_sharedmem_wmmaP6__halfS0_S0_iii_param_3,
	.param .u32 _Z19GEMM_sharedmem_wmmaP6__halfS0_S0_iii_param_4,
	.param .u32 _Z19GEMM_sharedmem_wmmaP6__halfS0_S0_iii_param_5
)
{
	.reg .pred 	%p<3>;
	.reg .b16 	%rs<2>;
	.reg .b32 	%r<923>;
	.reg .b64 	%rd<57>;
	.reg .b64 	%fd<2>;

	ld.param.u64 	%rd4, [_Z19GEMM_sharedmem_wmmaP6__halfS0_S0_iii_param_0];
	ld.param.u64 	%rd5, [_Z19GEMM_sharedmem_wmmaP6__halfS0_S0_iii_param_1];
	ld.param.u32 	%r212, [_Z19GEMM_sharedmem_wmmaP6__halfS0_S0_iii_param_4];
	ld.param.u32 	%r213, [_Z19GEMM_sharedmem_wmmaP6__halfS0_S0_iii_param_5];
	mov.u32 	%r220, %ctaid.x;
	mov.u32 	%r221, %ctaid.y;
	mov.u32 	%r222, %tid.x;
	mov.f64 	%fd1, 0d0000000000000000;
	// begin inline asm
	{  cvt.rn.f16.f64 %rs1, %fd1;}

	// end inline asm
	mov.b32 	%r859, {%rs1, %rs1};
	shr.u32 	%r223, %r222, 1;
	and.b32  	%r224, %r223, 510;
	shl.b32 	%r225, %r222, 3;
	and.b32  	%r2, %r225, 24;
	shr.u32 	%r226, %r222, 3;
	and.b32  	%r3, %r226, 124;
	and.b32  	%r4, %r225, 248;
	mad.lo.s32 	%r227, %r224, 40, %r2;
	shl.b32 	%r228, %r227, 1;
	mov.u32 	%r229, smem;
	add.s32 	%r214, %r228, %r229;
	add.s32 	%r215, %r214, 80;
	mad.lo.s32 	%r230, %r3, 264, %r4;
	shl.b32 	%r231, %r230, 1;
	add.s32 	%r232, %r229, %r231;
	add.s32 	%r216, %r232, 20480;
	add.s32 	%r217, %r232, 21008;
	add.s32 	%r218, %r232, 21536;
	add.s32 	%r219, %r232, 22064;
	shl.b32 	%r233, %r221, 7;
	add.s32 	%r5, %r233, %r224;
	shl.b32 	%r6, %r220, 8;
	or.b32  	%r234, %r4, %r6;
	mad.lo.s32 	%r7, %r213, %r5, %r2;
	mad.lo.s32 	%r235, %r212, %r3, %r234;
	mul.wide.s32 	%rd13, %r7, 2;
	add.s64 	%rd7, %rd4, %rd13;
	// begin inline asm
	cp.async.ca.shared.global [%r214], [%rd7], 16;

	// end inline asm
	mul.wide.s32 	%rd14, %r213, 2;
	add.s64 	%rd8, %rd7, %rd14;
	// begin inline asm
	cp.async.ca.shared.global [%r215], [%rd8], 16;

	// end inline asm
	mul.wide.s32 	%rd15, %r235, 2;
	add.s64 	%rd9, %rd5, %rd15;
	// begin inline asm
	cp.async.ca.shared.global [%r216], [%rd9], 16;

	// end inline asm
	mul.wide.s32 	%rd16, %r212, 2;
	add.s64 	%rd10, %rd9, %rd16;
	// begin inline asm
	cp.async.ca.shared.global [%r217], [%rd10], 16;

	// end inline asm
	add.s64 	%rd11, %rd10, %rd16;
	// begin inline asm
	cp.async.ca.shared.global [%r218], [%rd11], 16;

	// end inline asm
	add.s64 	%rd12, %rd11, %rd16;
	// begin inline asm
	cp.async.ca.shared.global [%r219], [%rd12], 16;

	// end inline asm
	// begin inline asm
	cp.async.commit_group;

	// end inline asm
	// begin inline asm
	cp.async.wait_group 0;

	// end inline asm
	bar.sync 	0;
	shr.s32 	%r236, %r213, 31;
	shr.u32 	%r237, %r236, 27;
	add.s32 	%r238, %r213, %r237;
	shr.s32 	%r8, %r238, 5;
	setp.lt.s32 	%p1, %r213, 64;
	mov.u32 	%r860, %r859;
	mov.u32 	%r861, %r859;
	mov.u32 	%r862, %r859;
	mov.u32 	%r863, %r859;
	mov.u32 	%r864, %r859;
	mov.u32 	%r865, %r859;
	mov.u32 	%r866, %r859;
	mov.u32 	%r867, %r859;
	mov.u32 	%r868, %r859;
	mov.u32 	%r869, %r859;
	mov.u32 	%r870, %r859;
	mov.u32 	%r871, %r859;
	mov.u32 	%r872, %r859;
	mov.u32 	%r873, %r859;
	mov.u32 	%r874, %r859;
	mov.u32 	%r875, %r859;
	mov.u32 	%r876, %r859;
	mov.u32 	%r877, %r859;
	mov.u32 	%r878, %r859;
	mov.u32 	%r879, %r859;
	mov.u32 	%r880, %r859;
	mov.u32 	%r881, %r859;
	mov.u32 	%r882, %r859;
	mov.u32 	%r883, %r859;
	mov.u32 	%r884, %r859;
	mov.u32 	%r885, %r859;
	mov.u32 	%r886, %r859;
	mov.u32 	%r887, %r859;
	mov.u32 	%r888, %r859;
	mov.u32 	%r889, %r859;
	mov.u32 	%r890, %r859;
	mov.u32 	%r891, %r859;
	mov.u32 	%r892, %r859;
	mov.u32 	%r893, %r859;
	mov.u32 	%r894, %r859;
	mov.u32 	%r895, %r859;
	mov.u32 	%r896, %r859;
	mov.u32 	%r897, %r859;
	mov.u32 	%r898, %r859;
	mov.u32 	%r899, %r859;
	mov.u32 	%r900, %r859;
	mov.u32 	%r901, %r859;
	mov.u32 	%r902, %r859;
	mov.u32 	%r903, %r859;
	mov.u32 	%r904, %r859;
	mov.u32 	%r905, %r859;
	mov.u32 	%r906, %r859;
	mov.u32 	%r907, %r859;
	mov.u32 	%r908, %r859;
	mov.u32 	%r909, %r859;
	mov.u32 	%r910, %r859;
	mov.u32 	%r911, %r859;
	mov.u32 	%r912, %r859;
	mov.u32 	%r913, %r859;
	mov.u32 	%r914, %r859;
	mov.u32 	%r915, %r859;
	mov.u32 	%r916, %r859;
	mov.u32 	%r917, %r859;
	mov.u32 	%r918, %r859;
	mov.u32 	%r919, %r859;
	mov.u32 	%r920, %r859;
	mov.u32 	%r921, %r859;
	mov.u32 	%r922, %r859;
	@%p1 bra 	$L__BB0_3;
	ld.param.u32 	%r788, [_Z19GEMM_sharedmem_wmmaP6__halfS0_S0_iii_param_4];
	ld.param.u64 	%rd52, [_Z19GEMM_sharedmem_wmmaP6__halfS0_S0_iii_param_0];
	max.s32 	%r240, %r8, 2;
	neg.s32 	%r794, %r240;
	add.s32 	%r241, %r3, 32;
	mad.lo.s32 	%r242, %r788, %r241, %r6;
	add.s32 	%r792, %r242, %r4;
	mad.lo.s32 	%r243, %r213, %r5, %r213;
	add.s32 	%r791, %r243, %r2;
	mul.wide.u32 	%rd17, %r7, 2;
	add.s64 	%rd18, %rd17, %rd52;
	add.s64 	%rd56, %rd18, 64;
	mov.b32 	%r793, 0;
	mov.u32 	%r860, %r859;
	mov.u32 	%r861, %r859;
	mov.u32 	%r862, %r859;
	mov.u32 	%r863, %r859;
	mov.u32 	%r864, %r859;
	mov.u32 	%r865, %r859;
	mov.u32 	%r866, %r859;
	mov.u32 	%r867, %r859;
	mov.u32 	%r868, %r859;
	mov.u32 	%r869, %r859;
	mov.u32 	%r870, %r859;
	mov.u32 	%r871, %r859;
	mov.u32 	%r872, %r859;
	mov.u32 	%r873, %r859;
	mov.u32 	%r874, %r859;
	mov.u32 	%r875, %r859;
	mov.u32 	%r876, %r859;
	mov.u32 	%r877, %r859;
	mov.u32 	%r878, %r859;
	mov.u32 	%r879, %r859;
	mov.u32 	%r880, %r859;
	mov.u32 	%r881, %r859;
	mov.u32 	%r882, %r859;
	mov.u32 	%r883, %r859;
	mov.u32 	%r884, %r859;
	mov.u32 	%r885, %r859;
	mov.u32 	%r886, %r859;
	mov.u32 	%r887, %r859;
	mov.u32 	%r888, %r859;
	mov.u32 	%r889, %r859;
	mov.u32 	%r890, %r859;
	mov.u32 	%r891, %r859;
	mov.u32 	%r892, %r859;
	mov.u32 	%r893, %r859;
	mov.u32 	%r894, %r859;
	mov.u32 	%r895, %r859;
	mov.u32 	%r896, %r859;
	mov.u32 	%r897, %r859;
	mov.u32 	%r898, %r859;
	mov.u32 	%r899, %r859;
	mov.u32 	%r900, %r859;
	mov.u32 	%r901, %r859;
	mov.u32 	%r902, %r859;
	mov.u32 	%r903, %r859;
	mov.u32 	%r904, %r859;
	mov.u32 	%r905, %r859;
	mov.u32 	%r906, %r859;
	mov.u32 	%r907, %r859;
	mov.u32 	%r908, %r859;
	mov.u32 	%r909, %r859;
	mov.u32 	%r910, %r859;
	mov.u32 	%r911, %r859;
	mov.u32 	%r912, %r859;
	mov.u32 	%r913, %r859;
	mov.u32 	%r914, %r859;
	mov.u32 	%r915, %r859;
	mov.u32 	%r916, %r859;
	mov.u32 	%r917, %r859;
	mov.u32 	%r918, %r859;
	mov.u32 	%r919, %r859;
	mov.u32 	%r920, %r859;
	mov.u32 	%r921, %r859;
	mov.u32 	%r922, %r859;
$L__BB0_2:
	ld.param.u32 	%r789, [_Z19GEMM_sharedmem_wmmaP6__halfS0_S0_iii_param_4];
	ld.param.u64 	%rd54, [_Z19GEMM_sharedmem_wmmaP6__halfS0_S0_iii_param_1];
	ld.param.u64 	%rd53, [_Z19GEMM_sharedmem_wmmaP6__halfS0_S0_iii_param_0];
	add.s32 	%r793, %r793, 1;
	mul.wide.s32 	%rd25, %r792, 2;
	mul.wide.s32 	%rd26, %r789, 2;
	add.s64 	%rd21, %rd54, %rd25;
	add.s64 	%rd22, %rd21, %rd26;
	mul.wide.s32 	%rd27, %r789, 4;
	add.s64 	%rd23, %rd21, %rd27;
	mul.wide.s32 	%rd28, %r789, 6;
	add.s64 	%rd24, %rd21, %rd28;
	and.b32  	%r250, %r793, 1;
	xor.b32  	%r251, %r250, 1;
	mov.u32 	%r252, %tid.x;
	shr.u32 	%r253, %r252, 1;
	and.b32  	%r254, %r253, 510;
	shl.b32 	%r255, %r252, 3;
	and.b32  	%r256, %r255, 24;
	mad.lo.s32 	%r257, %r254, 40, %r256;
	shl.b32 	%r258, %r257, 1;
	mov.u32 	%r259, smem;
	add.s32 	%r260, %r258, %r259;
	mad.lo.s32 	%r244, %r250, 10240, %r260;
	// begin inline asm
	cp.async.ca.shared.global [%r244], [%rd56], 16;

	// end inline asm
	add.s32 	%r245, %r244, 80;
	mul.wide.u32 	%rd29, %r791, 2;
	add.s64 	%rd30, %rd53, %rd29;
	add.s64 	%rd20, %rd30, 64;
	// begin inline asm
	cp.async.ca.shared.global [%r245], [%rd20], 16;

	// end inline asm
	shr.u32 	%r261, %r252, 3;
	and.b32  	%r262, %r261, 124;
	and.b32  	%r263, %r255, 248;
	mad.lo.s32 	%r264, %r262, 264, %r263;
	shl.b32 	%r265, %r264, 1;
	add.s32 	%r266, %r259, 20480;
	add.s32 	%r267, %r265, %r266;
	mad.lo.s32 	%r246, %r250, 16896, %r267;
	// begin inline asm
	cp.async.ca.shared.global [%r246], [%rd21], 16;

	// end inline asm
	add.s32 	%r247, %r246, 528;
	// begin inline asm
	cp.async.ca.shared.global [%r247], [%rd22], 16;

	// end inline asm
	add.s32 	%r248, %r246, 1056;
	// begin inline asm
	cp.async.ca.shared.global [%r248], [%rd23], 16;

	// end inline asm
	add.s32 	%r249, %r246, 1584;
	// begin inline asm
	cp.async.ca.shared.global [%r249], [%rd24], 16;

	// end inline asm
	shr.u32 	%r268, %r252, 5;
	and.b32  	%r269, %r268, 1;
	mul.lo.s32 	%r270, %r269, 2560;
	mad.lo.s32 	%r271, %r251, 5120, %r270;
	shl.b32 	%r272, %r271, 1;
	add.s32 	%r273, %r259, %r272;
	mov.b32 	%r274, 40;
	wmma.load.a.sync.aligned.row.m16n16k16.shared.f16 	{%r275, %r276, %r277, %r278, %r279, %r280, %r281, %r282}, [%r273], %r274;
	add.s32 	%r283, %r273, 1280;
	wmma.load.a.sync.aligned.row.m16n16k16.shared.f16 	{%r284, %r285, %r286, %r287, %r288, %r289, %r290, %r291}, [%r283], %r274;
	add.s32 	%r292, %r273, 2560;
	wmma.load.a.sync.aligned.row.m16n16k16.shared.f16 	{%r293, %r294, %r295, %r296, %r297, %r298, %r299, %r300}, [%r292], %r274;
	add.s32 	%r301, %r273, 3840;
	wmma.load.a.sync.aligned.row.m16n16k16.shared.f16 	{%r302, %r303, %r304, %r305, %r306, %r307, %r308, %r309}, [%r301], %r274;
	add.s32 	%r310, %r273, 32;
	wmma.load.a.sync.aligned.row.m16n16k16.shared.f16 	{%r311, %r312, %r313, %r314, %r315, %r316, %r317, %r318}, [%r310], %r274;
	add.s32 	%r319, %r273, 1312;
	wmma.load.a.sync.aligned.row.m16n16k16.shared.f16 	{%r320, %r321, %r322, %r323, %r324, %r325, %r326, %r327}, [%r319], %r274;
	add.s32 	%r328, %r273, 2592;
	wmma.load.a.sync.aligned.row.m16n16k16.shared.f16 	{%r329, %r330, %r331, %r332, %r333, %r334, %r335, %r336}, [%r328], %r274;
	add.s32 	%r337, %r273, 3872;
	wmma.load.a.sync.aligned.row.m16n16k16.shared.f16 	{%r338, %r339, %r340, %r341, %r342, %r343, %r344, %r345}, [%r337], %r274;
	and.b32  	%r346, %r252, 960;
	mad.lo.s32 	%r347, %r251, 8448, %r346;
	shl.b32 	%r348, %r347, 1;
	add.s32 	%r349, %r266, %r348;
	mov.b32 	%r350, 264;
	wmma.load.b.sync.aligned.row.m16n16k16.shared.f16 	{%r351, %r352, %r353, %r354, %r355, %r356, %r357, %r358}, [%r349], %r350;
	add.s32 	%r359, %r349, 32;
	wmma.load.b.sync.aligned.row.m16n16k16.shared.f16 	{%r360, %r361, %r362, %r363, %r364, %r365, %r366, %r367}, [%r359], %r350;
	add.s32 	%r368, %r349, 64;
	wmma.load.b.sync.aligned.row.m16n16k16.shared.f16 	{%r369, %r370, %r371, %r372, %r373, %r374, %r375, %r376}, [%r368], %r350;
	add.s32 	%r377, %r349, 96;
	wmma.load.b.sync.aligned.row.m16n16k16.shared.f16 	{%r378, %r379, %r380, %r381, %r382, %r383, %r384, %r385}, [%r377], %r350;
	add.s32 	%r386, %r349, 8448;
	wmma.load.b.sync.aligned.row.m16n16k16.shared.f16 	{%r387, %r388, %r389, %r390, %r391, %r392, %r393, %r394}, [%r386], %r350;
	add.s32 	%r395, %r349, 8480;
	wmma.load.b.sync.aligned.row.m16n16k16.shared.f16 	{%r396, %r397, %r398, %r399, %r400, %r401, %r402, %r403}, [%r395], %r350;
	add.s32 	%r404, %r349, 8512;
	wmma.load.b.sync.aligned.row.m16n16k16.shared.f16 	{%r405, %r406, %r407, %r408, %r409, %r410, %r411, %r412}, [%r404], %r350;
	add.s32 	%r413, %r349, 8544;
	wmma.load.b.sync.aligned.row.m16n16k16.shared.f16 	{%r414, %r415, %r416, %r417, %r418, %r419, %r420, %r421}, [%r413], %r350;
	wmma.mma.sync.aligned.row.row.m16n16k16.f16.f16 {%r422, %r423, %r424, %r425}, {%r275, %r276, %r277, %r278, %r279, %r280, %r281, %r282}, {%r351, %r352, %r353, %r354, %r355, %r356, %r357, %r358}, {%r922, %r921, %r920, %r919};
	wmma.mma.sync.aligned.row.row.m16n16k16.f16.f16 {%r922, %r921, %r920, %r919}, {%r311, %r312, %r313, %r314, %r315, %r316, %r317, %r318}, {%r387, %r388, %r389, %r390, %r391, %r392, %r393, %r394}, {%r422, %r423, %r424, %r425};
	wmma.mma.sync.aligned.row.row.m16n16k16.f16.f16 {%r426, %r427, %r428, %r429}, {%r275, %r276, %r277, %r278, %r279, %r280, %r281, %r282}, {%r360, %r361, %r362, %r363, %r364, %r365, %r366, %r367}, {%r918, %r917, %r916, %r915};
	wmma.mma.sync.aligned.row.row.m16n16k16.f16.f16 {%r918, %r917, %r916, %r915}, {%r311, %r312, %r313, %r314, %r315, %r316, %r317, %r318}, {%r396, %r397, %r398, %r399, %r400, %r401, %r402, %r403}, {%r426, %r427, %r428, %r429};
	wmma.mma.sync.aligned.row.row.m16n16k16.f16.f16 {%r430, %r431, %r432, %r433}, {%r275, %r276, %r277, %r278, %r279, %r280, %r281, %r282}, {%r369, %r370, %r371, %r372, %r373, %r374, %r375, %r376}, {%r914, %r913, %r912, %r911};
	wmma.mma.sync.aligned.row.row.m16n16k16.f16.f16 {%r914, %r913, %r912, %r911}, {%r311, %r312, %r313, %r314, %r315, %r316, %r317, %r318}, {%r405, %r406, %r407, %r408, %r409, %r410, %r411, %r412}, {%r430, %r431, %r432, %r433};
	wmma.mma.sync.aligned.row.row.m16n16k16.f16.f16 {%r434, %r435, %r436, %r437}, {%r275, %r276, %r277, %r278, %r279, %r280, %r281, %r282}, {%r378, %r379, %r380, %r381, %r382, %r383, %r384, %r385}, {%r910, %r909, %r908, %r907};
	wmma.mma.sync.aligned.row.row.m16n16k16.f16.f16 {%r910, %r909, %r908, %r907}, {%r311, %r312, %r313, %r314, %r315, %r316, %r317, %r318}, {%r414, %r415, %r416, %r417, %r418, %r419, %r420, %r421}, {%r434, %r435, %r436, %r437};
	wmma.mma.sync.aligned.row.row.m16n16k16.f16.f16 {%r438, %r439, %r440, %r441}, {%r284, %r285, %r286, %r287, %r288, %r289, %r290, %r291}, {%r351, %r352, %r353, %r354, %r355, %r356, %r357, %r358}, {%r906, %r905, %r904, %r903};
	wmma.mma.sync.aligned.row.row.m16n16k16.f16.f16 {%r906, %r905, %r904, %r903}, {%r320, %r321, %r322, %r323, %r324, %r325, %r326, %r327}, {%r387, %r388, %r389, %r390, %r391, %r392, %r393, %r394}, {%r438, %r439, %r440, %r441};
	wmma.mma.sync.aligned.row.row.m16n16k16.f16.f16 {%r442, %r443, %r444, %r445}, {%r284, %r285, %r286, %r287, %r288, %r289, %r290, %r291}, {%r360, %r361, %r362, %r363, %r364, %r365, %r366, %r367}, {%r902, %r901, %r900, %r899};
	wmma.mma.sync.aligned.row.row.m16n16k16.f16.f16 {%r902, %r901, %r900, %r899}, {%r320, %r321, %r322, %r323, %r324, %r325, %r326, %r327}, {%r396, %r397, %r398, %r399, %r400, %r401, %r402, %r403}, {%r442, %r443, %r444, %r445};
	wmma.mma.sync.aligned.row.row.m16n16k16.f16.f16 {%r446, %r447, %r448, %r449}, {%r284, %r285, %r286, %r287, %r288, %r289, %r290, %r291}, {%r369, %r370, %r371, %r372, %r373, %r374, %r375, %r376}, {%r898, %r897, %r896, %r895};
	wmma.mma.sync.aligned.row.row.m16n16k16.f16.f16 {%r898, %r897, %r896, %r895}, {%r320, %r321, %r322, %r323, %r324, %r325, %r326, %r327}, {%r405, %r406, %r407, %r408, %r409, %r410, %r411, %r412}, {%r446, %r447, %r448, %r449};
	wmma.mma.sync.aligned.row.row.m16n16k16.f16.f16 {%r450, %r451, %r452, %r453}, {%r284, %r285, %r286, %r287, %r288, %r289, %r290, %r291}, {%r378, %r379, %r380, %r381, %r382, %r383, %r384, %r385}, {%r894, %r893, %r892, %r891};
	wmma.mma.sync.aligned.row.row.m16n16k16.f16.f16 {%r894, %r893, %r892, %r891}, {%r320, %r321, %r322, %r323, %r324, %r325, %r326, %r327}, {%r414, %r415, %r416, %r417, %r418, %r419, %r420, %r421}, {%r450, %r451, %r452, %r453};
	wmma.mma.sync.aligned.row.row.m16n16k16.f16.f16 {%r454, %r455, %r456, %r457}, {%r293, %r294, %r295, %r296, %r297, %r298, %r299, %r300}, {%r351, %r352, %r353, %r354, %r355, %r356, %r357, %r358}, {%r890, %r889, %r888, %r887};
	wmma.mma.sync.aligned.row.row.m16n16k16.f16.f16 {%r890, %r889, %r888, %r887}, {%r329, %r330, %r331, %r332, %r333, %r334, %r335, %r336}, {%r387, %r388, %r389, %r390, %r391, %r392, %r393, %r394}, {%r454, %r455, %r456, %r457};
	wmma.mma.sync.aligned.row.row.m16n16k16.f16.f16 {%r458, %r459, %r460, %r461}, {%r293, %r294, %r295, %r296, %r297, %r298, %r299, %r300}, {%r360, %r361, %r362, %r363, %r364, %r365, %r366, %r367}, {%r886, %r885, %r884, %r883};
	wmma.mma.sync.aligned.row.row.m16n16k16.f16.f16 {%r886, %r885, %r884, %r883}, {%r329, %r330, %r331, %r332, %r333, %r334, %r335, %r336}, {%r396, %r397, %r398, %r399, %r400, %r401, %r402, %r403}, {%r458, %r459, %r460, %r461};
	wmma.mma.sync.aligned.row.row.m16n16k16.f16.f16 {%r462, %r463, %r464, %r465}, {%r293, %r294, %r295, %r296, %r297, %r298, %r299, %r300}, {%r369, %r370, %r371, %r372, %r373, %r374, %r375, %r376}, {%r882, %r881, %r880, %r879};
	wmma.mma.sync.aligned.row.row.m16n16k16.f16.f16 {%r882, %r881, %r880, %r879}, {%r329, %r330, %r331, %r332, %r333, %r334, %r335, %r336}, {%r405, %r406, %r407, %r408, %r409, %r410, %r411, %r412}, {%r462, %r463, %r464, %r465};
	wmma.mma.sync.aligned.row.row.m16n16k16.f16.f16 {%r466, %r467, %r468, %r469}, {%r293, %r294, %r295, %r296, %r297, %r298, %r299, %r300}, {%r378, %r379, %r380, %r381, %r382, %r383, %r384, %r385}, {%r878, %r877, %r876, %r875};
	wmma.mma.sync.aligned.row.row.m16n16k16.f16.f16 {%r878, %r877, %r876, %r875}, {%r329, %r330, %r331, %r332, %r333, %r334, %r335, %r336}, {%r414, %r415, %r416, %r417, %r418, %r419, %r420, %r421}, {%r466, %r467, %r468, %r469};
	wmma.mma.sync.aligned.row.row.m16n16k16.f16.f16 {%r470, %r471, %r472, %r473}, {%r302, %r303, %r304, %r305, %r306, %r307, %r308, %r309}, {%r351, %r352, %r353, %r354, %r355, %r356, %r357, %r358}, {%r874, %r873, %r872, %r871};
	wmma.mma.sync.aligned.row.row.m16n16k16.f16.f16 {%r874, %r873, %r872, %r871}, {%r338, %r339, %r340, %r341, %r342, %r343, %r344, %r345}, {%r387, %r388, %r389, %r390, %r391, %r392, %r393, %r394}, {%r470, %r471, %r472, %r473};
	wmma.mma.sync.aligned.row.row.m16n16k16.f16.f16 {%r474, %r475, %r476, %r477}, {%r302, %r303, %r304, %r305, %r306, %r307, %r308, %r309}, {%r360, %r361, %r362, %r363, %r364, %r365, %r366, %r367}, {%r870, %r869, %r868, %r867};
	wmma.mma.sync.aligned.row.row.m16n16k16.f16.f16 {%r870, %r869, %r868, %r867}, {%r338, %r339, %r340, %r341, %r342, %r343, %r344, %r345}, {%r396, %r397, %r398, %r399, %r400, %r401, %r402, %r403}, {%r474, %r475, %r476, %r477};
	wmma.mma.sync.aligned.row.row.m16n16k16.f16.f16 {%r478, %r479, %r480, %r481}, {%r302, %r303, %r304, %r305, %r306, %r307, %r308, %r309}, {%r369, %r370, %r371, %r372, %r373, %r374, %r375, %r376}, {%r866, %r865, %r864, %r863};
	wmma.mma.sync.aligned.row.row.m16n16k16.f16.f16 {%r866, %r865, %r864, %r863}, {%r338, %r339, %r340, %r341, %r342, %r343, %r344, %r345}, {%r405, %r406, %r407, %r408, %r409, %r410, %r411, %r412}, {%r478, %r479, %r480, %r481};
	wmma.mma.sync.aligned.row.row.m16n16k16.f16.f16 {%r482, %r483, %r484, %r485}, {%r302, %r303, %r304, %r305, %r306, %r307, %r308, %r309}, {%r378, %r379, %r380, %r381, %r382, %r383, %r384, %r385}, {%r862, %r861, %r860, %r859};
	wmma.mma.sync.aligned.row.row.m16n16k16.f16.f16 {%r862, %r861, %r860, %r859}, {%r338, %r339, %r340, %r341, %r342, %r343, %r344, %r345}, {%r414, %r415, %r416, %r417, %r418, %r419, %r420, %r421}, {%r482, %r483, %r484, %r485};
	// begin inline asm
	cp.async.commit_group;

	// end inline asm
	// begin inline asm
	cp.async.wait_group 0;

	// end inline asm
	bar.sync 	0;
	add.s32 	%r794, %r794, 1;
	shl.b32 	%r486, %r789, 5;
	add.s32 	%r792, %r792, %r486;
	add.s32 	%r791, %r791, 32;
	add.s64 	%rd56, %rd56, 64;
	setp.ne.s32 	%p2, %r794, -1;
	@%p2 bra 	$L__BB0_2;
$L__BB0_3:
	ld.param.u32 	%r790, [_Z19GEMM_sharedmem_wmmaP6__halfS0_S0_iii_param_4];
	ld.param.u64 	%rd55, [_Z19GEMM_sharedmem_wmmaP6__halfS0_S0_iii_param_2];
	cvta.to.global.u64 	%rd31, %rd55;
	not.b32 	%r487, %r8;
	and.b32  	%r488, %r487, 1;
	mov.u32 	%r489, %tid.x;
	shr.u32 	%r490, %r489, 5;
	and.b32  	%r491, %r490, 1;
	mul.lo.s32 	%r492, %r491, 2560;
	mad.lo.s32 	%r493, %r488, 5120, %r492;
	shl.b32 	%r494, %r493, 1;
	mov.u32 	%r495, smem;
	add.s32 	%r496, %r495, %r494;
	mov.b32 	%r497, 40;
	wmma.load.a.sync.aligned.row.m16n16k16.shared.f16 	{%r498, %r499, %r500, %r501, %r502, %r503, %r504, %r505}, [%r496], %r497;
	add.s32 	%r506, %r496, 1280;
	wmma.load.a.sync.aligned.row.m16n16k16.shared.f16 	{%r507, %r508, %r509, %r510, %r511, %r512, %r513, %r514}, [%r506], %r497;
	add.s32 	%r515, %r496, 2560;
	wmma.load.a.sync.aligned.row.m16n16k16.shared.f16 	{%r516, %r517, %r518, %r519, %r520, %r521, %r522, %r523}, [%r515], %r497;
	add.s32 	%r524, %r496, 3840;
	wmma.load.a.sync.aligned.row.m16n16k16.shared.f16 	{%r525, %r526, %r527, %r528, %r529, %r530, %r531, %r532}, [%r524], %r497;
	add.s32 	%r533, %r496, 32;
	wmma.load.a.sync.aligned.row.m16n16k16.shared.f16 	{%r534, %r535, %r536, %r537, %r538, %r539, %r540, %r541}, [%r533], %r497;
	add.s32 	%r542, %r496, 1312;
	wmma.load.a.sync.aligned.row.m16n16k16.shared.f16 	{%r543, %r544, %r545, %r546, %r547, %r548, %r549, %r550}, [%r542], %r497;
	add.s32 	%r551, %r496, 2592;
	wmma.load.a.sync.aligned.row.m16n16k16.shared.f16 	{%r552, %r553, %r554, %r555, %r556, %r557, %r558, %r559}, [%r551], %r497;
	add.s32 	%r560, %r496, 3872;
	wmma.load.a.sync.aligned.row.m16n16k16.shared.f16 	{%r561, %r562, %r563, %r564, %r565, %r566, %r567, %r568}, [%r560], %r497;
	and.b32  	%r569, %r489, 960;
	mad.lo.s32 	%r570, %r488, 8448, %r569;
	shl.b32 	%r571, %r570, 1;
	add.s32 	%r572, %r495, %r571;
	add.s32 	%r573, %r572, 20480;
	mov.b32 	%r574, 264;
	wmma.load.b.sync.aligned.row.m16n16k16.shared.f16 	{%r575, %r576, %r577, %r578, %r579, %r580, %r581, %r582}, [%r573], %r574;
	add.s32 	%r583, %r572, 20512;
	wmma.load.b.sync.aligned.row.m16n16k16.shared.f16 	{%r584, %r585, %r586, %r587, %r588, %r589, %r590, %r591}, [%r583], %r574;
	add.s32 	%r592, %r572, 20544;
	wmma.load.b.sync.aligned.row.m16n16k16.shared.f16 	{%r593, %r594, %r595, %r596, %r597, %r598, %r599, %r600}, [%r592], %r574;
	add.s32 	%r601, %r572, 20576;
	wmma.load.b.sync.aligned.row.m16n16k16.shared.f16 	{%r602, %r603, %r604, %r605, %r606, %r607, %r608, %r609}, [%r601], %r574;
	add.s32 	%r610, %r572, 28928;
	wmma.load.b.sync.aligned.row.m16n16k16.shared.f16 	{%r611, %r612, %r613, %r614, %r615, %r616, %r617, %r618}, [%r610], %r574;
	add.s32 	%r619, %r572, 28960;
	wmma.load.b.sync.aligned.row.m16n16k16.shared.f16 	{%r620, %r621, %r622, %r623, %r624, %r625, %r626, %r627}, [%r619], %r574;
	add.s32 	%r628, %r572, 28992;
	wmma.load.b.sync.aligned.row.m16n16k16.shared.f16 	{%r629, %r630, %r631, %r632, %r633, %r634, %r635, %r636}, [%r628], %r574;
	add.s32 	%r637, %r572, 29024;
	wmma.load.b.sync.aligned.row.m16n16k16.shared.f16 	{%r638, %r639, %r640, %r641, %r642, %r643, %r644, %r645}, [%r637], %r574;
	wmma.mma.sync.aligned.row.row.m16n16k16.f16.f16 {%r646, %r647, %r648, %r649}, {%r498, %r499, %r500, %r501, %r502, %r503, %r504, %r505}, {%r575, %r576, %r577, %r578, %r579, %r580, %r581, %r582}, {%r922, %r921, %r920, %r919};
	wmma.mma.sync.aligned.row.row.m16n16k16.f16.f16 {%r650, %r651, %r652, %r653}, {%r534, %r535, %r536, %r537, %r538, %r539, %r540, %r541}, {%r611, %r612, %r613, %r614, %r615, %r616, %r617, %r618}, {%r646, %r647, %r648, %r649};
	wmma.mma.sync.aligned.row.row.m16n16k16.f16.f16 {%r654, %r655, %r656, %r657}, {%r498, %r499, %r500, %r501, %r502, %r503, %r504, %r505}, {%r584, %r585, %r586, %r587, %r588, %r589, %r590, %r591}, {%r918, %r917, %r916, %r915};
	wmma.mma.sync.aligned.row.row.m16n16k16.f16.f16 {%r658, %r659, %r660, %r661}, {%r534, %r535, %r536, %r537, %r538, %r539, %r540, %r541}, {%r620, %r621, %r622, %r623, %r624, %r625, %r626, %r627}, {%r654, %r655, %r656, %r657};
	wmma.mma.sync.aligned.row.row.m16n16k16.f16.f16 {%r662, %r663, %r664, %r665}, {%r498, %r499, %r500, %r501, %r502, %r503, %r504, %r505}, {%r593, %r594, %r595, %r596, %r597, %r598, %r599, %r600}, {%r914, %r913, %r912, %r911};
	wmma.mma.sync.aligned.row.row.m16n16k16.f16.f16 {%r666, %r667, %r668, %r669}, {%r534, %r535, %r536, %r537, %r538, %r539, %r540, %r541}, {%r629, %r630, %r631, %r632, %r633, %r634, %r635, %r636}, {%r662, %r663, %r664, %r665};
	wmma.mma.sync.aligned.row.row.m16n16k16.f16.f16 {%r670, %r671, %r672, %r673}, {%r498, %r499, %r500, %r501, %r502, %r503, %r504, %r505}, {%r602, %r603, %r604, %r605, %r606, %r607, %r608, %r609}, {%r910, %r909, %r908, %r907};
	wmma.mma.sync.aligned.row.row.m16n16k16.f16.f16 {%r674, %r675, %r676, %r677}, {%r534, %r535, %r536, %r537, %r538, %r539, %r540, %r541}, {%r638, %r639, %r640, %r641, %r642, %r643, %r644, %r645}, {%r670, %r671, %r672, %r673};
	wmma.mma.sync.aligned.row.row.m16n16k16.f16.f16 {%r678, %r679, %r680, %r681}, {%r507, %r508, %r509, %r510, %r511, %r512, %r513, %r514}, {%r575, %r576, %r577, %r578, %r579, %r580, %r581, %r582}, {%r906, %r905, %r904, %r903};
	wmma.mma.sync.aligned.row.row.m16n16k16.f16.f16 {%r682, %r683, %r684, %r685}, {%r543, %r544, %r545, %r546, %r547, %r548, %r549, %r550}, {%r611, %r612, %r613, %r614, %r615, %r616, %r617, %r618}, {%r678, %r679, %r680, %r681};
	wmma.mma.sync.aligned.row.row.m16n16k16.f16.f16 {%r686, %r687, %r688, %r689}, {%r507, %r508, %r509, %r510, %r511, %r512, %r513, %r514}, {%r584, %r585, %r586, %r587, %r588, %r589, %r590, %r591}, {%r902, %r901, %r900, %r899};
	wmma.mma.sync.aligned.row.row.m16n16k16.f16.f16 {%r690, %r691, %r692, %r693}, {%r543, %r544, %r545, %r546, %r547, %r548, %r549, %r550}, {%r620, %r621, %r622, %r623, %r624, %r625, %r626, %r627}, {%r686, %r687, %r688, %r689};
	wmma.mma.sync.aligned.row.row.m16n16k16.f16.f16 {%r694, %r695, %r696, %r697}, {%r507, %r508, %r509, %r510, %r511, %r512, %r513, %r514}, {%r593, %r594, %r595, %r596, %r597, %r598, %r599, %r600}, {%r898, %r897, %r896, %r895};
	wmma.mma.sync.aligned.row.row.m16n16k16.f16.f16 {%r698, %r699, %r700, %r701}, {%r543, %r544, %r545, %r546, %r547, %r548, %r549, %r550}, {%r629, %r630, %r631, %r632, %r633, %r634, %r635, %r636}, {%r694, %r695, %r696, %r697};
	wmma.mma.sync.aligned.row.row.m16n16k16.f16.f16 {%r702, %r703, %r704, %r705}, {%r507, %r508, %r509, %r510, %r511, %r512, %r513, %r514}, {%r602, %r603, %r604, %r605, %r606, %r607, %r608, %r609}, {%r894, %r893, %r892, %r891};
	wmma.mma.sync.aligned.row.row.m16n16k16.f16.f16 {%r706, %r707, %r708, %r709}, {%r543, %r544, %r545, %r546, %r547, %r548, %r549, %r550}, {%r638, %r639, %r640, %r641, %r642, %r643, %r644, %r645}, {%r702, %r703, %r704, %r705};
	wmma.mma.sync.aligned.row.row.m16n16k16.f16.f16 {%r710, %r711, %r712, %r713}, {%r516, %r517, %r518, %r519, %r520, %r521, %r522, %r523}, {%r575, %r576, %r577, %r578, %r579, %r580, %r581, %r582}, {%r890, %r889, %r888, %r887};
	wmma.mma.sync.aligned.row.row.m16n16k16.f16.f16 {%r714, %r715, %r716, %r717}, {%r552, %r553, %r554, %r555, %r556, %r557, %r558, %r559}, {%r611, %r612, %r613, %r614, %r615, %r616, %r617, %r618}, {%r710, %r711, %r712, %r713};
	wmma.mma.sync.aligned.row.row.m16n16k16.f16.f16 {%r718, %r719, %r720, %r721}, {%r516, %r517, %r518, %r519, %r520, %r521, %r522, %r523}, {%r584, %r585, %r586, %r587, %r588, %r589, %r590, %r591}, {%r886, %r885, %r884, %r883};
	wmma.mma.sync.aligned.row.row.m16n16k16.f16.f16 {%r722, %r723, %r724, %r725}, {%r552, %r553, %r554, %r555, %r556, %r557, %r558, %r559}, {%r620, %r621, %r622, %r623, %r624, %r625, %r626, %r627}, {%r718, %r719, %r720, %r721};
	wmma.mma.sync.aligned.row.row.m16n16k16.f16.f16 {%r726, %r727, %r728, %r729}, {%r516, %r517, %r518, %r519, %r520, %r521, %r522, %r523}, {%r593, %r594, %r595, %r596, %r597, %r598, %r599, %r600}, {%r882, %r881, %r880, %r879};
	wmma.mma.sync.aligned.row.row.m16n16k16.f16.f16 {%r730, %r731, %r732, %r733}, {%r552, %r553, %r554, %r555, %r556, %r557, %r558, %r559}, {%r629, %r630, %r631, %r632, %r633, %r634, %r635, %r636}, {%r726, %r727, %r728, %r729};
	wmma.mma.sync.aligned.row.row.m16n16k16.f16.f16 {%r734, %r735, %r736, %r737}, {%r516, %r517, %r518, %r519, %r520, %r521, %r522, %r523}, {%r602, %r603, %r604, %r605, %r606, %r607, %r608, %r609}, {%r878, %r877, %r876, %r875};
	wmma.mma.sync.aligned.row.row.m16n16k16.f16.f16 {%r738, %r739, %r740, %r741}, {%r552, %r553, %r554, %r555, %r556, %r557, %r558, %r559}, {%r638, %r639, %r640, %r641, %r642, %r643, %r644, %r645}, {%r734, %r735, %r736, %r737};
	wmma.mma.sync.aligned.row.row.m16n16k16.f16.f16 {%r742, %r743, %r744, %r745}, {%r525, %r526, %r527, %r528, %r529, %r530, %r531, %r532}, {%r575, %r576, %r577, %r578, %r579, %r580, %r581, %r582}, {%r874, %r873, %r872, %r871};
	wmma.mma.sync.aligned.row.row.m16n16k16.f16.f16 {%r746, %r747, %r748, %r749}, {%r561, %r562, %r563, %r564, %r565, %r566, %r567, %r568}, {%r611, %r612, %r613, %r614, %r615, %r616, %r617, %r618}, {%r742, %r743, %r744, %r745};
	wmma.mma.sync.aligned.row.row.m16n16k16.f16.f16 {%r750, %r751, %r752, %r753}, {%r525, %r526, %r527, %r528, %r529, %r530, %r531, %r532}, {%r584, %r585, %r586, %r587, %r588, %r589, %r590, %r591}, {%r870, %r869, %r868, %r867};
	wmma.mma.sync.aligned.row.row.m16n16k16.f16.f16 {%r754, %r755, %r756, %r757}, {%r561, %r562, %r563, %r564, %r565, %r566, %r567, %r568}, {%r620, %r621, %r622, %r623, %r624, %r625, %r626, %r627}, {%r750, %r751, %r752, %r753};
	wmma.mma.sync.aligned.row.row.m16n16k16.f16.f16 {%r758, %r759, %r760, %r761}, {%r525, %r526, %r527, %r528, %r529, %r530, %r531, %r532}, {%r593, %r594, %r595, %r596, %r597, %r598, %r599, %r600}, {%r866, %r865, %r864, %r863};
	wmma.mma.sync.aligned.row.row.m16n16k16.f16.f16 {%r762, %r763, %r764, %r765}, {%r561, %r562, %r563, %r564, %r565, %r566, %r567, %r568}, {%r629, %r630, %r631, %r632, %r633, %r634, %r635, %r636}, {%r758, %r759, %r760, %r761};
	wmma.mma.sync.aligned.row.row.m16n16k16.f16.f16 {%r766, %r767, %r768, %r769}, {%r525, %r526, %r527, %r528, %r529, %r530, %r531, %r532}, {%r602, %r603, %r604, %r605, %r606, %r607, %r608, %r609}, {%r862, %r861, %r860, %r859};
	wmma.mma.sync.aligned.row.row.m16n16k16.f16.f16 {%r770, %r771, %r772, %r773}, {%r561, %r562, %r563, %r564, %r565, %r566, %r567, %r568}, {%r638, %r639, %r640, %r641, %r642, %r643, %r644, %r645}, {%r766, %r767, %r768, %r769};
	shl.b32 	%r774, %r489, 1;
	and.b32  	%r775, %r774, 64;
	mov.u32 	%r776, %ctaid.y;
	shl.b32 	%r777, %r776, 7;
	or.b32  	%r778, %r775, %r777;
	mov.u32 	%r779, %ctaid.x;
	shl.b32 	%r780, %r779, 8;
	add.s32 	%r781, %r780, %r569;
	mad.lo.s32 	%r782, %r778, %r790, %r781;
	mul.wide.s32 	%rd32, %r782, 2;
	add.s64 	%rd33, %rd31, %rd32;
	wmma.store.d.sync.aligned.row.m16n16k16.global.f16 	[%rd33], {%r650, %r651, %r652, %r653}, %r790;
	add.s64 	%rd34, %rd33, 32;
	wmma.store.d.sync.aligned.row.m16n16k16.global.f16 	[%rd34], {%r658, %r659, %r660, %r661}, %r790;
	add.s64 	%rd35, %rd33, 64;
	wmma.store.d.sync.aligned.row.m16n16k16.global.f16 	[%rd35], {%r666, %r667, %r668, %r669}, %r790;
	add.s64 	%rd36, %rd33, 96;
	wmma.store.d.sync.aligned.row.m16n16k16.global.f16 	[%rd36], {%r674, %r675, %r676, %r677}, %r790;
	shl.b32 	%r783, %r790, 4;
	add.s32 	%r784, %r782, %r783;
	mul.wide.s32 	%rd37, %r784, 2;
	add.s64 	%rd38, %rd31, %rd37;
	wmma.store.d.sync.aligned.row.m16n16k16.global.f16 	[%rd38], {%r682, %r683, %r684, %r685}, %r790;
	add.s64 	%rd39, %rd38, 32;
	wmma.store.d.sync.aligned.row.m16n16k16.global.f16 	[%rd39], {%r690, %r691, %r692, %r693}, %r790;
	add.s64 	%rd40, %rd38, 64;
	wmma.store.d.sync.aligned.row.m16n16k16.global.f16 	[%rd40], {%r698, %r699, %r700, %r701}, %r790;
	add.s64 	%rd41, %rd38, 96;
	wmma.store.d.sync.aligned.row.m16n16k16.global.f16 	[%rd41], {%r706, %r707, %r708, %r709}, %r790;
	shl.b32 	%r785, %r790, 5;
	add.s32 	%r786, %r782, %r785;
	mul.wide.s32 	%rd42, %r786, 2;
	add.s64 	%rd43, %rd31, %rd42;
	wmma.store.d.sync.aligned.row.m16n16k16.global.f16 	[%rd43], {%r714, %r715, %r716, %r717}, %r790;
	add.s64 	%rd44, %rd43, 32;
	wmma.store.d.sync.aligned.row.m16n16k16.global.f16 	[%rd44], {%r722, %r723, %r724, %r725}, %r790;
	add.s64 	%rd45, %rd43, 64;
	wmma.store.d.sync.aligned.row.m16n16k16.global.f16 	[%rd45], {%r730, %r731, %r732, %r733}, %r790;
	add.s64 	%rd46, %rd43, 96;
	wmma.store.d.sync.aligned.row.m16n16k16.global.f16 	[%rd46], {%r738, %r739, %r740, %r741}, %r790;
	add.s32 	%r787, %r786, %r783;
	mul.wide.s32 	%rd47, %r787, 2;
	add.s64 	%rd48, %rd31, %rd47;
	wmma.store.d.sync.aligned.row.m16n16k16.global.f16 	[%rd48], {%r746, %r747, %r748, %r749}, %r790;
	add.s64 	%rd49, %rd48, 32;
	wmma.store.d.sync.aligned.row.m16n16k16.global.f16 	[%rd49], {%r754, %r755, %r756, %r757}, %r790;
	add.s64 	%rd50, %rd48, 64;
	wmma.store.d.sync.aligned.row.m16n16k16.global.f16 	[%rd50], {%r762, %r763, %r764, %r765}, %r790;
	add.s64 	%rd51, %rd48, 96;
	wmma.store.d.sync.aligned.row.m16n16k16.global.f16 	[%rd51], {%r770, %r771, %r772, %r773}, %r790;
	ret;

}
	// .globl	_Z9transposeP6__halfS0_ii
.visible .entry _Z9transposeP6__halfS0_ii(
	.param .u64 .ptr .align 1 _Z9transposeP6__halfS0_ii_param_0,
	.param .u64 .ptr .align 1 _Z9transposeP6__halfS0_ii_param_1,
	.param .u32 _Z9transposeP6__halfS0_ii_param_2,
	.param .u32 _Z9transposeP6__halfS0_ii_param_3
)
{
	.reg .pred 	%p<3>;
	.reg .b16 	%rs<2>;
	.reg .b32 	%r<17>;
	.reg .b64 	%rd<9>;

	ld.param.u64 	%rd3, [_Z9transposeP6__halfS0_ii_param_0];
	ld.param.u64 	%rd4, [_Z9transposeP6__halfS0_ii_param_1];
	ld.param.u32 	%r7, [_Z9transposeP6__halfS0_ii_param_2];
	ld.param.u32 	%r8, [_Z9transposeP6__halfS0_ii_param_3];
	mov.u32 	%r9, %ctaid.x;
	mov.u32 	%r1, %ntid.x;
	mov.u32 	%r10, %tid.x;
	mad.lo.s32 	%r16, %r9, %r1, %r10;
	mul.lo.s32 	%r3, %r8, %r7;
	setp.ge.s32 	%p1, %r16, %r3;
	@%p1 bra 	$L__BB1_3;
	mov.u32 	%r11, %nctaid.x;
	mul.lo.s32 	%r4, %r1, %r11;
	cvta.to.global.u64 	%rd1, %rd3;
	cvta.to.global.u64 	%rd2, %rd4;
$L__BB1_2:
	div.s32 	%r12, %r16, %r8;
	mul.lo.s32 	%r13, %r12, %r8;
	sub.s32 	%r14, %r16, %r13;
	mad.lo.s32 	%r15, %r14, %r7, %r12;
	mul.wide.s32 	%rd5, %r15, 2;
	add.s64 	%rd6, %rd2, %rd5;
	mul.wide.s32 	%rd7, %r16, 2;
	add.s64 	%rd8, %rd1, %rd7;
	ld.global.u16 	%rs1, [%rd8];
	st.global.u16 	[%rd6], %rs1;
	add.s32 	%r16, %r16, %r4;
	setp.lt.s32 	%p2, %r16, %r3;
	@%p2 bra 	$L__BB1_2;
$L__BB1_3:
	bar.sync 	0;
	ret;

}
	// .globl	_Z14softmax_kernelP6__halfPKS_iiiS_
.visible .entry _Z14softmax_kernelP6__halfPKS_iiiS_(
	.param .u64 .ptr .align 1 _Z14softmax_kernelP6__halfPKS_iiiS__param_0,
	.param .u64 .ptr .align 1 _Z14softmax_kernelP6__halfPKS_iiiS__param_1,
	.param .u32 _Z14softmax_kernelP6__halfPKS_iiiS__param_2,
	.param .u32 _Z14softmax_kernelP6__halfPKS_iiiS__param_3,
	.param .u32 _Z14softmax_kernelP6__halfPKS_iiiS__param_4,
	.param .align 2 .b8 _Z14softmax_kernelP6__halfPKS_iiiS__param_5[2]
)
{
	.reg .pred 	%p<23>;
	.reg .b16 	%rs<188>;
	.reg .b32 	%r<170>;
	.reg .b32 	%f<25>;
	.reg .b64 	%rd<9>;
	.reg .b64 	%fd<3>;
	// demoted variable
	.shared .align 2 .u16 _ZZ14softmax_kernelP6__halfPKS_iiiS_E5s_sum_$_0;
	// demoted variable
	.shared .align 2 .u16 _ZZ14softmax_kernelP6__halfPKS_iiiS_E5s_max_$_0;
	// demoted variable
	.shared .align 2 .b8 _ZZ14blockReduceMaxI6__halfET_S1_E6shared[64];
	// demoted variable
	.shared .align 2 .b8 _ZZ14blockReduceSumI6__halfET_S1_E6shared[64];
	ld.param.u16 	%rs25, [_Z14softmax_kernelP6__halfPKS_iiiS__param_5];
	ld.param.u64 	%rd3, [_Z14softmax_kernelP6__halfPKS_iiiS__param_0];
	ld.param.u64 	%rd2, [_Z14softmax_kernelP6__halfPKS_iiiS__param_1];
	ld.param.u32 	%r8, [_Z14softmax_kernelP6__halfPKS_iiiS__param_3];
	ld.param.u32 	%r7, [_Z14softmax_kernelP6__halfPKS_iiiS__param_4];
	cvta.to.global.u64 	%rd4, %rd3;
	mov.u32 	%r1, %ctaid.x;
	div.u32 	%r2, %r1, %r8;
	mov.u32 	%r3, %tid.x;
	setp.ge.u32 	%p1, %r3, %r7;
	mad.lo.s32 	%r9, %r7, %r1, %r3;
	mul.wide.u32 	%rd5, %r9, 2;
	add.s64 	%rd1, %rd4, %rd5;
	@%p1 bra 	$L__BB2_2;
	cvta.to.global.u64 	%rd6, %rd2;
	ld.global.u16 	%rs182, [%rd1];
	rem.u32 	%r10, %r2, %r7;
	sub.s32 	%r11, %r2, %r10;
	rem.u32 	%r12, %r1, %r7;
	add.s32 	%r13, %r11, %r12;
	mad.lo.s32 	%r14, %r13, %r7, %r3;
	mul.wide.u32 	%rd7, %r14, 2;
	add.s64 	%rd8, %rd6, %rd7;
	ld.global.u16 	%rs183, [%rd8];
	bra.uni 	$L__BB2_3;
$L__BB2_2:
	mov.f32 	%f7, 0f00000000;
	// begin inline asm
	{  cvt.rn.f16.f32 %rs182, %f7;}

	// end inline asm
	mov.u16 	%rs183, %rs182;
$L__BB2_3:
	setp.ge.u32 	%p2, %r3, %r7;
	mov.f32 	%f8, 0f3F800000;
	// begin inline asm
	{  cvt.rn.f16.f32 %rs27, %f8;}

	// end inline asm
	// begin inline asm
	{sub.f16 %rs28,%rs27,%rs183;
}
	// end inline asm
	mov.f32 	%f9, 0fC61C4000;
	// begin inline asm
	{  cvt.rn.f16.f32 %rs31, %f9;}

	// end inline asm
	// begin inline asm
	{mul.f16 %rs32,%rs28,%rs31;
}
	// end inline asm
	@%p2 bra 	$L__BB2_5;
	// begin inline asm
	{mul.f16 %rs36,%rs182,%rs25;
}
	// end inline asm
	// begin inline asm
	{add.f16 %rs184,%rs36,%rs32;
}
	// end inline asm
	bra.uni 	$L__BB2_6;
$L__BB2_5:
	mov.f64 	%fd1, 0dC0ED4C0000000000;
	// begin inline asm
	{  cvt.rn.f16.f64 %rs184, %fd1;}

	// end inline asm
$L__BB2_6:
	and.b32  	%r4, %r3, 31;
	// begin inline asm
	{mov.u32 %r15, WARP_SZ;
}
	// end inline asm
	shl.b32 	%r51, %r15, 8;
	add.s32 	%r48, %r51, -8161;
	// begin inline asm
	{  mov.b32 %r16, {%rs184,%rs184};}

	// end inline asm
	mov.b32 	%r19, 16;
	mov.b32 	%r49, -1;
	// begin inline asm
	{shfl.sync.bfly.b32 %r17,%r16,%r19,%r48,%r49;
}
	// end inline asm
	// begin inline asm
	{.reg .f16 low,high;
 mov.b32 {low,high}, %r17;
 mov.b16 %rs44, low;}
	// end inline asm
	// begin inline asm
	{ .reg .pred __$temp3;
  setp.lt.f16  __$temp3, %rs184, %rs44;
  selp.u16 %rs45, 1, 0, __$temp3;}
	// end inline asm
	setp.eq.s16 	%p3, %rs45, 0;
	selp.b16 	%rs52, %rs44, %rs184, %p3;
	// begin inline asm
	{  mov.b32 %r23, {%rs52,%rs52};}

	// end inline asm
	mov.b32 	%r26, 8;
	// begin inline asm
	{shfl.sync.bfly.b32 %r24,%r23,%r26,%r48,%r49;
}
	// end inline asm
	// begin inline asm
	{.reg .f16 low,high;
 mov.b32 {low,high}, %r24;
 mov.b16 %rs50, low;}
	// end inline asm
	// begin inline asm
	{ .reg .pred __$temp3;
  setp.lt.f16  __$temp3, %rs52, %rs50;
  selp.u16 %rs51, 1, 0, __$temp3;}
	// end inline asm
	setp.eq.s16 	%p4, %rs51, 0;
	selp.b16 	%rs58, %rs50, %rs52, %p4;
	// begin inline asm
	{  mov.b32 %r30, {%rs58,%rs58};}

	// end inline asm
	mov.b32 	%r33, 4;
	// begin inline asm
	{shfl.sync.bfly.b32 %r31,%r30,%r33,%r48,%r49;
}
	// end inline asm
	// begin inline asm
	{.reg .f16 low,high;
 mov.b32 {low,high}, %r31;
 mov.b16 %rs56, low;}
	// end inline asm
	// begin inline asm
	{ .reg .pred __$temp3;
  setp.lt.f16  __$temp3, %rs58, %rs56;
  selp.u16 %rs57, 1, 0, __$temp3;}
	// end inline asm
	setp.eq.s16 	%p5, %rs57, 0;
	selp.b16 	%rs64, %rs56, %rs58, %p5;
	// begin inline asm
	{  mov.b32 %r37, {%rs64,%rs64};}

	// end inline asm
	mov.b32 	%r40, 2;
	// begin inline asm
	{shfl.sync.bfly.b32 %r38,%r37,%r40,%r48,%r49;
}
	// end inline asm
	// begin inline asm
	{.reg .f16 low,high;
 mov.b32 {low,high}, %r38;
 mov.b16 %rs62, low;}
	// end inline asm
	// begin inline asm
	{ .reg .pred __$temp3;
  setp.lt.f16  __$temp3, %rs64, %rs62;
  selp.u16 %rs63, 1, 0, __$temp3;}
	// end inline asm
	setp.eq.s16 	%p6, %rs63, 0;
	selp.b16 	%rs70, %rs62, %rs64, %p6;
	// begin inline asm
	{  mov.b32 %r44, {%rs70,%rs70};}

	// end inline asm
	mov.b32 	%r47, 1;
	// begin inline asm
	{shfl.sync.bfly.b32 %r45,%r44,%r47,%r48,%r49;
}
	// end inline asm
	// begin inline asm
	{.reg .f16 low,high;
 mov.b32 {low,high}, %r45;
 mov.b16 %rs68, low;}
	// end inline asm
	// begin inline asm
	{ .reg .pred __$temp3;
  setp.lt.f16  __$temp3, %rs70, %rs68;
  selp.u16 %rs69, 1, 0, __$temp3;}
	// end inline asm
	setp.eq.s16 	%p7, %rs69, 0;
	selp.b16 	%rs10, %rs68, %rs70, %p7;
	setp.ne.s32 	%p8, %r4, 0;
	@%p8 bra 	$L__BB2_8;
	shr.u32 	%r52, %r3, 4;
	mov.u32 	%r53, _ZZ14blockReduceMaxI6__halfET_S1_E6shared;
	add.s32 	%r54, %r53, %r52;
	st.shared.u16 	[%r54], %rs10;
$L__BB2_8:
	bar.sync 	0;
	mov.u32 	%r55, %ntid.x;
	shr.u32 	%r6, %r55, 5;
	setp.ge.u32 	%p9, %r3, %r6;
	@%p9 bra 	$L__BB2_10;
	shl.b32 	%r56, %r4, 1;
	mov.u32 	%r57, _ZZ14blockReduceMaxI6__halfET_S1_E6shared;
	add.s32 	%r58, %r57, %r56;
	ld.shared.u16 	%rs185, [%r58];
	bra.uni 	$L__BB2_11;
$L__BB2_10:
	mov.f64 	%fd2, 0dC0ED4C0000000000;
	// begin inline asm
	{  cvt.rn.f16.f64 %rs185, %fd2;}

	// end inline asm
$L__BB2_11:
	// begin inline asm
	{  mov.b32 %r59, {%rs185,%rs185};}

	// end inline asm
	mov.b32 	%r62, 16;
	mov.b32 	%r92, -1;
	// begin inline asm
	{shfl.sync.bfly.b32 %r60,%r59,%r62,%r48,%r92;
}
	// end inline asm
	// begin inline asm
	{.reg .f16 low,high;
 mov.b32 {low,high}, %r60;
 mov.b16 %rs75, low;}
	// end inline asm
	// begin inline asm
	{ .reg .pred __$temp3;
  setp.lt.f16  __$temp3, %rs185, %rs75;
  selp.u16 %rs76, 1, 0, __$temp3;}
	// end inline asm
	setp.eq.s16 	%p10, %rs76, 0;
	selp.b16 	%rs83, %rs75, %rs185, %p10;
	// begin inline asm
	{  mov.b32 %r66, {%rs83,%rs83};}

	// end inline asm
	mov.b32 	%r69, 8;
	// begin inline asm
	{shfl.sync.bfly.b32 %r67,%r66,%r69,%r48,%r92;
}
	// end inline asm
	// begin inline asm
	{.reg .f16 low,high;
 mov.b32 {low,high}, %r67;
 mov.b16 %rs81, low;}
	// end inline asm
	// begin inline asm
	{ .reg .pred __$temp3;
  setp.lt.f16  __$temp3, %rs83, %rs81;
  selp.u16 %rs82, 1, 0, __$temp3;}
	// end inline asm
	setp.eq.s16 	%p11, %rs82, 0;
	selp.b16 	%rs89, %rs81, %rs83, %p11;
	// begin inline asm
	{  mov.b32 %r73, {%rs89,%rs89};}

	// end inline asm
	mov.b32 	%r76, 4;
	// begin inline asm
	{shfl.sync.bfly.b32 %r74,%r73,%r76,%r48,%r92;
}
	// end inline asm
	// begin inline asm
	{.reg .f16 low,high;
 mov.b32 {low,high}, %r74;
 mov.b16 %rs87, low;}
	// end inline asm
	// begin inline asm
	{ .reg .pred __$temp3;
  setp.lt.f16  __$temp3, %rs89, %rs87;
  selp.u16 %rs88, 1, 0, __$temp3;}
	// end inline asm
	setp.eq.s16 	%p12, %rs88, 0;
	selp.b16 	%rs95, %rs87, %rs89, %p12;
	// begin inline asm
	{  mov.b32 %r80, {%rs95,%rs95};}

	// end inline asm
	mov.b32 	%r83, 2;
	// begin inline asm
	{shfl.sync.bfly.b32 %r81,%r80,%r83,%r48,%r92;
}
	// end inline asm
	// begin inline asm
	{.reg .f16 low,high;
 mov.b32 {low,high}, %r81;
 mov.b16 %rs93, low;}
	// end inline asm
	// begin inline asm
	{ .reg .pred __$temp3;
  setp.lt.f16  __$temp3, %rs95, %rs93;
  selp.u16 %rs94, 1, 0, __$temp3;}
	// end inline asm
	setp.eq.s16 	%p13, %rs94, 0;
	selp.b16 	%rs101, %rs93, %rs95, %p13;
	// begin inline asm
	{  mov.b32 %r87, {%rs101,%rs101};}

	// end inline asm
	mov.b32 	%r90, 1;
	// begin inline asm
	{shfl.sync.bfly.b32 %r88,%r87,%r90,%r48,%r92;
}
	// end inline asm
	// begin inline asm
	{.reg .f16 low,high;
 mov.b32 {low,high}, %r88;
 mov.b16 %rs99, low;}
	// end inline asm
	// begin inline asm
	{ .reg .pred __$temp3;
  setp.lt.f16  __$temp3, %rs101, %rs99;
  selp.u16 %rs100, 1, 0, __$temp3;}
	// end inline asm
	setp.eq.s16 	%p14, %rs100, 0;
	selp.b16 	%rs14, %rs99, %rs101, %p14;
	setp.ne.s32 	%p15, %r3, 0;
	@%p15 bra 	$L__BB2_13;
	st.shared.u16 	[_ZZ14softmax_kernelP6__halfPKS_iiiS_E5s_max_$_0], %rs14;
$L__BB2_13:
	setp.ge.u32 	%p16, %r3, %r7;
	bar.sync 	0;
	mov.f32 	%f24, 0f00000000;
	@%p16 bra 	$L__BB2_15;
	ld.shared.u16 	%rs105, [_ZZ14softmax_kernelP6__halfPKS_iiiS_E5s_max_$_0];
	// begin inline asm
	{sub.f16 %rs103,%rs184,%rs105;
}
	// end inline asm
	// begin inline asm
	{  cvt.f32.f16 %f11, %rs103;}

	// end inline asm
	mul.f32 	%f12, %f11, 0f3FB8AA3B;
	ex2.approx.f32 	%f24, %f12;
$L__BB2_15:
	setp.ne.s32 	%p17, %r4, 0;
	// begin inline asm
	{  cvt.rn.f16.f32 %rs107, %f24;}

	// end inline asm
	// begin inline asm
	{  mov.b32 %r94, {%rs107,%rs107};}

	// end inline asm
	mov.b32 	%r97, 16;
	mov.b32 	%r127, -1;
	// begin inline asm
	{shfl.sync.bfly.b32 %r95,%r94,%r97,%r48,%r127;
}
	// end inline asm
	// begin inline asm
	{.reg .f16 low,high;
 mov.b32 {low,high}, %r95;
 mov.b16 %rs110, low;}
	// end inline asm
	// begin inline asm
	{add.f16 %rs111,%rs107,%rs110;
}
	// end inline asm
	// begin inline asm
	{  mov.b32 %r101, {%rs111,%rs111};}

	// end inline asm
	mov.b32 	%r104, 8;
	// begin inline asm
	{shfl.sync.bfly.b32 %r102,%r101,%r104,%r48,%r127;
}
	// end inline asm
	// begin inline asm
	{.reg .f16 low,high;
 mov.b32 {low,high}, %r102;
 mov.b16 %rs116, low;}
	// end inline asm
	// begin inline asm
	{add.f16 %rs117,%rs111,%rs116;
}
	// end inline asm
	// begin inline asm
	{  mov.b32 %r108, {%rs117,%rs117};}

	// end inline asm
	mov.b32 	%r111, 4;
	// begin inline asm
	{shfl.sync.bfly.b32 %r109,%r108,%r111,%r48,%r127;
}
	// end inline asm
	// begin inline asm
	{.reg .f16 low,high;
 mov.b32 {low,high}, %r109;
 mov.b16 %rs122, low;}
	// end inline asm
	// begin inline asm
	{add.f16 %rs123,%rs117,%rs122;
}
	// end inline asm
	// begin inline asm
	{  mov.b32 %r115, {%rs123,%rs123};}

	// end inline asm
	mov.b32 	%r118, 2;
	// begin inline asm
	{shfl.sync.bfly.b32 %r116,%r115,%r118,%r48,%r127;
}
	// end inline asm
	// begin inline asm
	{.reg .f16 low,high;
 mov.b32 {low,high}, %r116;
 mov.b16 %rs128, low;}
	// end inline asm
	// begin inline asm
	{add.f16 %rs129,%rs123,%rs128;
}
	// end inline asm
	// begin inline asm
	{  mov.b32 %r122, {%rs129,%rs129};}

	// end inline asm
	mov.b32 	%r125, 1;
	// begin inline asm
	{shfl.sync.bfly.b32 %r123,%r122,%r125,%r48,%r127;
}
	// end inline asm
	// begin inline asm
	{.reg .f16 low,high;
 mov.b32 {low,high}, %r123;
 mov.b16 %rs134, low;}
	// end inline asm
	// begin inline asm
	{add.f16 %rs135,%rs129,%rs134;
}
	// end inline asm
	@%p17 bra 	$L__BB2_17;
	shr.u32 	%r129, %r3, 4;
	mov.u32 	%r130, _ZZ14blockReduceSumI6__halfET_S1_E6shared;
	add.s32 	%r131, %r130, %r129;
	st.shared.u16 	[%r131], %rs135;
$L__BB2_17:
	setp.ge.u32 	%p18, %r3, %r6;
	bar.sync 	0;
	@%p18 bra 	$L__BB2_19;
	shl.b32 	%r132, %r4, 1;
	mov.u32 	%r133, _ZZ14blockReduceSumI6__halfET_S1_E6shared;
	add.s32 	%r134, %r133, %r132;
	ld.shared.u16 	%rs186, [%r134];
	bra.uni 	$L__BB2_20;
$L__BB2_19:
	mov.f32 	%f14, 0f00000000;
	// begin inline asm
	{  cvt.rn.f16.f32 %rs186, %f14;}

	// end inline asm
$L__BB2_20:
	setp.ne.s32 	%p19, %r3, 0;
	// begin inline asm
	{  mov.b32 %r135, {%rs186,%rs186};}

	// end inline asm
	mov.b32 	%r138, 16;
	mov.b32 	%r168, -1;
	// begin inline asm
	{shfl.sync.bfly.b32 %r136,%r135,%r138,%r48,%r168;
}
	// end inline asm
	// begin inline asm
	{.reg .f16 low,high;
 mov.b32 {low,high}, %r136;
 mov.b16 %rs141, low;}
	// end inline asm
	// begin inline asm
	{add.f16 %rs142,%rs186,%rs141;
}
	// end inline asm
	// begin inline asm
	{  mov.b32 %r142, {%rs142,%rs142};}

	// end inline asm
	mov.b32 	%r145, 8;
	// begin inline asm
	{shfl.sync.bfly.b32 %r143,%r142,%r145,%r48,%r168;
}
	// end inline asm
	// begin inline asm
	{.reg .f16 low,high;
 mov.b32 {low,high}, %r143;
 mov.b16 %rs147, low;}
	// end inline asm
	// begin inline asm
	{add.f16 %rs148,%rs142,%rs147;
}
	// end inline asm
	// begin inline asm
	{  mov.b32 %r149, {%rs148,%rs148};}

	// end inline asm
	mov.b32 	%r152, 4;
	// begin inline asm
	{shfl.sync.bfly.b32 %r150,%r149,%r152,%r48,%r168;
}
	// end inline asm
	// begin inline asm
	{.reg .f16 low,high;
 mov.b32 {low,high}, %r150;
 mov.b16 %rs153, low;}
	// end inline asm
	// begin inline asm
	{add.f16 %rs154,%rs148,%rs153;
}
	// end inline asm
	// begin inline asm
	{  mov.b32 %r156, {%rs154,%rs154};}

	// end inline asm
	mov.b32 	%r159, 2;
	// begin inline asm
	{shfl.sync.bfly.b32 %r157,%r156,%r159,%r48,%r168;
}
	// end inline asm
	// begin inline asm
	{.reg .f16 low,high;
 mov.b32 {low,high}, %r157;
 mov.b16 %rs159, low;}
	// end inline asm
	// begin inline asm
	{add.f16 %rs160,%rs154,%rs159;
}
	// end inline asm
	// begin inline asm
	{  mov.b32 %r163, {%rs160,%rs160};}

	// end inline asm
	mov.b32 	%r166, 1;
	// begin inline asm
	{shfl.sync.bfly.b32 %r164,%r163,%r166,%r48,%r168;
}
	// end inline asm
	// begin inline asm
	{.reg .f16 low,high;
 mov.b32 {low,high}, %r164;
 mov.b16 %rs165, low;}
	// end inline asm
	// begin inline asm
	{add.f16 %rs166,%rs160,%rs165;
}
	// end inline asm
	@%p19 bra 	$L__BB2_22;
	st.shared.u16 	[_ZZ14softmax_kernelP6__halfPKS_iiiS_E5s_sum_$_0], %rs166;
$L__BB2_22:
	setp.ge.u32 	%p20, %r3, %r7;
	bar.sync 	0;
	@%p20 bra 	$L__BB2_27;
	ld.shared.u16 	%rs170, [_ZZ14softmax_kernelP6__halfPKS_iiiS_E5s_sum_$_0];
	// begin inline asm
	{  cvt.f32.f16 %f15, %rs107;}

	// end inline asm
	// begin inline asm
	{  cvt.f32.f16 %f16, %rs170;}

	// end inline asm
	// begin inline asm
	{rcp.approx.ftz.f32 %f17, %f16;
}
	// end inline asm
	mul.f32 	%f19, %f15, %f17;
	// begin inline asm
	{  cvt.rn.f16.f32 %rs187, %f19;}

	// end inline asm
	// begin inline asm
	{abs.f16 %rs172,%rs187;
}
	// end inline asm
	mov.b16 	%rs176, 143;
	// begin inline asm
	{ .reg .pred __$temp3;
  setp.lt.f16  __$temp3, %rs172, %rs176;
  selp.u16 %rs174, 1, 0, __$temp3;}
	// end inline asm
	setp.eq.s16 	%p21, %rs174, 0;
	@%p21 bra 	$L__BB2_26;
	mov.f32 	%f20, 0f00000000;
	// begin inline asm
	{  cvt.rn.f16.f32 %rs177, %f20;}

	// end inline asm
	// begin inline asm
	{ .reg .pred __$temp3;
  setp.lt.f16  __$temp3, %rs177, %rs172;
  selp.u16 %rs178, 1, 0, __$temp3;}
	// end inline asm
	setp.eq.s16 	%p22, %rs178, 0;
	@%p22 bra 	$L__BB2_26;
	neg.f32 	%f22, %f16;
	fma.rn.f32 	%f23, %f22, %f19, %f15;
	fma.rn.f32 	%f21, %f17, %f23, %f19;
	// begin inline asm
	{  cvt.rn.f16.f32 %rs187, %f21;}

	// end inline asm
$L__BB2_26:
	st.global.u16 	[%rd1], %rs187;
$L__BB2_27:
	ret;

}
	// .globl	_Z13gemm_baselinePK6__halfS1_PS_mmm
.visible .entry _Z13gemm_baselinePK6__halfS1_PS_mmm(
	.param .u64 .ptr .align 1 _Z13gemm_baselinePK6__halfS1_PS_mmm_param_0,
	.param .u64 .ptr .align 1 _Z13gemm_baselinePK6__halfS1_PS_mmm_param_1,
	.param .u64 .ptr .align 1 _Z13gemm_baselinePK6__halfS1_PS_mmm_param_2,
	.param .u64 _Z13gemm_baselinePK6__halfS1_PS_mmm_param_3,
	.param .u64 _Z13gemm_baselinePK6__halfS1_PS_mmm_param_4,
	.param .u64 _Z13gemm_baselinePK6__halfS1_PS_mmm_param_5
)
{
	.reg .pred 	%p<13>;
	.reg .b16 	%rs<116>;
	.reg .b32 	%r<25>;
	.reg .b64 	%rd<92>;

	ld.param.u64 	%rd21, [_Z13gemm_baselinePK6__halfS1_PS_mmm_param_0];
	ld.param.u64 	%rd22, [_Z13gemm_baselinePK6__halfS1_PS_mmm_param_1];
	ld.param.u64 	%rd18, [_Z13gemm_baselinePK6__halfS1_PS_mmm_param_2];
	ld.param.u64 	%rd23, [_Z13gemm_baselinePK6__halfS1_PS_mmm_param_3];
	ld.param.u64 	%rd19, [_Z13gemm_baselinePK6__halfS1_PS_mmm_param_4];
	ld.param.u64 	%rd20, [_Z13gemm_baselinePK6__halfS1_PS_mmm_param_5];
	cvta.to.global.u64 	%rd1, %rd22;
	cvta.to.global.u64 	%rd2, %rd21;
	mov.u32 	%r7, %ctaid.x;
	mov.u32 	%r8, %ntid.x;
	mov.u32 	%r9, %tid.x;
	mad.lo.s32 	%r10, %r7, %r8, %r9;
	mov.u32 	%r11, %ctaid.y;
	mov.u32 	%r12, %ntid.y;
	mov.u32 	%r13, %tid.y;
	mad.lo.s32 	%r14, %r11, %r12, %r13;
	mov.b32 	%r6, 0;
	// begin inline asm
	cvt.rn.f16.s32 %rs115, %r6;
	// end inline asm
	cvt.u64.u32 	%rd3, %r14;
	setp.le.u64 	%p1, %rd23, %rd3;
	cvt.s64.s32 	%rd4, %r10;
	setp.le.u64 	%p2, %rd19, %rd4;
	or.pred  	%p3, %p1, %p2;
	@%p3 bra 	$L__BB3_14;
	setp.eq.s64 	%p4, %rd20, 0;
	@%p4 bra 	$L__BB3_13;
	mul.lo.s64 	%rd5, %rd19, %rd4;
	and.b64  	%rd6, %rd20, 7;
	setp.lt.u64 	%p5, %rd20, 8;
	mov.b32 	%r24, 0;
	mov.b64 	%rd89, 0;
	@%p5 bra 	$L__BB3_5;
	and.b64  	%rd87, %rd20, -8;
	mov.b64 	%rd89, 0;
	mov.b32 	%r22, 8;
$L__BB3_4:
	.pragma "nounroll";
	mov.u32 	%r24, %r22;
	add.s64 	%rd26, %rd89, %rd5;
	shl.b64 	%rd27, %rd26, 1;
	add.s64 	%rd28, %rd2, %rd27;
	mad.lo.s64 	%rd29, %rd89, %rd19, %rd3;
	shl.b64 	%rd30, %rd29, 1;
	add.s64 	%rd31, %rd1, %rd30;
	ld.global.nc.u16 	%rs17, [%rd28];
	ld.global.nc.u16 	%rs18, [%rd31];
	// begin inline asm
	{mul.f16 %rs16,%rs17,%rs18;
}
	// end inline asm
	// begin inline asm
	{add.f16 %rs19,%rs115,%rs16;
}
	// end inline asm
	shl.b64 	%rd32, %rd19, 1;
	add.s64 	%rd33, %rd31, %rd32;
	ld.global.nc.u16 	%rs23, [%rd28+2];
	ld.global.nc.u16 	%rs24, [%rd33];
	// begin inline asm
	{mul.f16 %rs22,%rs23,%rs24;
}
	// end inline asm
	// begin inline asm
	{add.f16 %rs25,%rs19,%rs22;
}
	// end inline asm
	add.s64 	%rd34, %rd33, %rd32;
	ld.global.nc.u16 	%rs29, [%rd28+4];
	ld.global.nc.u16 	%rs30, [%rd34];
	// begin inline asm
	{mul.f16 %rs28,%rs29,%rs30;
}
	// end inline asm
	// begin inline asm
	{add.f16 %rs31,%rs25,%rs28;
}
	// end inline asm
	add.s64 	%rd35, %rd34, %rd32;
	ld.global.nc.u16 	%rs35, [%rd28+6];
	ld.global.nc.u16 	%rs36, [%rd35];
	// begin inline asm
	{mul.f16 %rs34,%rs35,%rs36;
}
	// end inline asm
	// begin inline asm
	{add.f16 %rs37,%rs31,%rs34;
}
	// end inline asm
	add.s64 	%rd36, %rd35, %rd32;
	ld.global.nc.u16 	%rs41, [%rd28+8];
	ld.global.nc.u16 	%rs42, [%rd36];
	// begin inline asm
	{mul.f16 %rs40,%rs41,%rs42;
}
	// end inline asm
	// begin inline asm
	{add.f16 %rs43,%rs37,%rs40;
}
	// end inline asm
	add.s64 	%rd37, %rd36, %rd32;
	ld.global.nc.u16 	%rs47, [%rd28+10];
	ld.global.nc.u16 	%rs48, [%rd37];
	// begin inline asm
	{mul.f16 %rs46,%rs47,%rs48;
}
	// end inline asm
	// begin inline asm
	{add.f16 %rs49,%rs43,%rs46;
}
	// end inline asm
	add.s64 	%rd38, %rd37, %rd32;
	ld.global.nc.u16 	%rs53, [%rd28+12];
	ld.global.nc.u16 	%rs54, [%rd38];
	// begin inline asm
	{mul.f16 %rs52,%rs53,%rs54;
}
	// end inline asm
	// begin inline asm
	{add.f16 %rs55,%rs49,%rs52;
}
	// end inline asm
	add.s64 	%rd39, %rd38, %rd32;
	ld.global.nc.u16 	%rs59, [%rd28+14];
	ld.global.nc.u16 	%rs60, [%rd39];
	// begin inline asm
	{mul.f16 %rs58,%rs59,%rs60;
}
	// end inline asm
	// begin inline asm
	{add.f16 %rs115,%rs55,%rs58;
}
	// end inline asm
	cvt.u64.u32 	%rd89, %r24;
	add.s32 	%r22, %r24, 8;
	add.s64 	%rd87, %rd87, -8;
	setp.ne.s64 	%p6, %rd87, 0;
	@%p6 bra 	$L__BB3_4;
$L__BB3_5:
	setp.eq.s64 	%p7, %rd6, 0;
	@%p7 bra 	$L__BB3_13;
	and.b64  	%rd13, %rd20, 3;
	setp.lt.u64 	%p8, %rd6, 4;
	@%p8 bra 	$L__BB3_8;
	add.s64 	%rd40, %rd89, %rd5;
	shl.b64 	%rd41, %rd40, 1;
	add.s64 	%rd42, %rd2, %rd41;
	mad.lo.s64 	%rd43, %rd89, %rd19, %rd3;
	shl.b64 	%rd44, %rd43, 1;
	add.s64 	%rd45, %rd1, %rd44;
	ld.global.nc.u16 	%rs66, [%rd42];
	ld.global.nc.u16 	%rs67, [%rd45];
	// begin inline asm
	{mul.f16 %rs65,%rs66,%rs67;
}
	// end inline asm
	// begin inline asm
	{add.f16 %rs68,%rs115,%rs65;
}
	// end inline asm
	add.s32 	%r17, %r24, 1;
	cvt.u64.u32 	%rd46, %r17;
	cvt.u64.u32 	%rd47, %r24;
	add.s64 	%rd48, %rd5, %rd47;
	shl.b64 	%rd49, %rd48, 1;
	add.s64 	%rd50, %rd2, %rd49;
	mad.lo.s64 	%rd51, %rd19, %rd46, %rd3;
	shl.b64 	%rd52, %rd51, 1;
	add.s64 	%rd53, %rd1, %rd52;
	ld.global.nc.u16 	%rs72, [%rd50+2];
	ld.global.nc.u16 	%rs73, [%rd53];
	// begin inline asm
	{mul.f16 %rs71,%rs72,%rs73;
}
	// end inline asm
	// begin inline asm
	{add.f16 %rs74,%rs68,%rs71;
}
	// end inline asm
	add.s32 	%r18, %r24, 2;
	cvt.u64.u32 	%rd54, %r18;
	mad.lo.s64 	%rd55, %rd19, %rd54, %rd3;
	shl.b64 	%rd56, %rd55, 1;
	add.s64 	%rd57, %rd1, %rd56;
	ld.global.nc.u16 	%rs78, [%rd50+4];
	ld.global.nc.u16 	%rs79, [%rd57];
	// begin inline asm
	{mul.f16 %rs77,%rs78,%rs79;
}
	// end inline asm
	// begin inline asm
	{add.f16 %rs80,%rs74,%rs77;
}
	// end inline asm
	add.s32 	%r19, %r24, 3;
	cvt.u64.u32 	%rd58, %r19;
	mad.lo.s64 	%rd59, %rd19, %rd58, %rd3;
	shl.b64 	%rd60, %rd59, 1;
	add.s64 	%rd61, %rd1, %rd60;
	ld.global.nc.u16 	%rs84, [%rd50+6];
	ld.global.nc.u16 	%rs85, [%rd61];
	// begin inline asm
	{mul.f16 %rs83,%rs84,%rs85;
}
	// end inline asm
	// begin inline asm
	{add.f16 %rs115,%rs80,%rs83;
}
	// end inline asm
	add.s32 	%r24, %r24, 4;
	cvt.u64.u32 	%rd89, %r24;
$L__BB3_8:
	setp.eq.s64 	%p9, %rd13, 0;
	@%p9 bra 	$L__BB3_13;
	setp.eq.s64 	%p10, %rd13, 1;
	@%p10 bra 	$L__BB3_11;
	add.s64 	%rd62, %rd89, %rd5;
	shl.b64 	%rd63, %rd62, 1;
	add.s64 	%rd64, %rd2, %rd63;
	mad.lo.s64 	%rd65, %rd89, %rd19, %rd3;
	shl.b64 	%rd66, %rd65, 1;
	add.s64 	%rd67, %rd1, %rd66;
	ld.global.nc.u16 	%rs91, [%rd64];
	ld.global.nc.u16 	%rs92, [%rd67];
	// begin inline asm
	{mul.f16 %rs90,%rs91,%rs92;
}
	// end inline asm
	// begin inline asm
	{add.f16 %rs93,%rs115,%rs90;
}
	// end inline asm
	add.s32 	%r20, %r24, 1;
	cvt.u64.u32 	%rd68, %r20;
	cvt.u64.u32 	%rd69, %r24;
	add.s64 	%rd70, %rd5, %rd69;
	shl.b64 	%rd71, %rd70, 1;
	add.s64 	%rd72, %rd2, %rd71;
	mad.lo.s64 	%rd73, %rd19, %rd68, %rd3;
	shl.b64 	%rd74, %rd73, 1;
	add.s64 	%rd75, %rd1, %rd74;
	ld.global.nc.u16 	%rs97, [%rd72+2];
	ld.global.nc.u16 	%rs98, [%rd75];
	// begin inline asm
	{mul.f16 %rs96,%rs97,%rs98;
}
	// end inline asm
	// begin inline asm
	{add.f16 %rs115,%rs93,%rs96;
}
	// end inline asm
	add.s32 	%r21, %r24, 2;
	cvt.u64.u32 	%rd89, %r21;
$L__BB3_11:
	and.b64  	%rd76, %rd20, 1;
	setp.eq.b64 	%p11, %rd76, 1;
	not.pred 	%p12, %p11;
	@%p12 bra 	$L__BB3_13;
	add.s64 	%rd77, %rd89, %rd5;
	shl.b64 	%rd78, %rd77, 1;
	add.s64 	%rd79, %rd2, %rd78;
	mad.lo.s64 	%rd80, %rd89, %rd19, %rd3;
	shl.b64 	%rd81, %rd80, 1;
	add.s64 	%rd82, %rd1, %rd81;
	ld.global.nc.u16 	%rs103, [%rd79];
	ld.global.nc.u16 	%rs104, [%rd82];
	// begin inline asm
	{mul.f16 %rs102,%rs103,%rs104;
}
	// end inline asm
	// begin inline asm
	{add.f16 %rs115,%rs115,%rs102;
}
	// end inline asm
$L__BB3_13:
	mad.lo.s64 	%rd83, %rd19, %rd4, %rd3;
	cvta.to.global.u64 	%rd84, %rd18;
	shl.b64 	%rd85, %rd83, 1;
	add.s64 	%rd86, %rd84, %rd85;
	st.global.u16 	[%rd86], %rs115;
$L__BB3_14:
	ret;

}
	// .globl	_Z14addmask_kernelP6__halfPKS_iiiS_
.visible .entry _Z14addmask_kernelP6__halfPKS_iiiS_(
	.param .u64 .ptr .align 1 _Z14addmask_kernelP6__halfPKS_iiiS__param_0,
	.param .u64 .ptr .align 1 _Z14addmask_kernelP6__halfPKS_iiiS__param_1,
	.param .u32 _Z14addmask_kernelP6__halfPKS_iiiS__param_2,
	.param .u32 _Z14addmask_kernelP6__halfPKS_iiiS__param_3,
	.param .u32 _Z14addmask_kernelP6__halfPKS_iiiS__param_4,
	.param .align 2 .b8 _Z14addmask_kernelP6__halfPKS_iiiS__param_5[2]
)
{
	.reg .pred 	%p<3>;
	.reg .b16 	%rs<30>;
	.reg .b32 	%r<12>;
	.reg .b32 	%f<4>;
	.reg .b64 	%rd<9>;
	.reg .b64 	%fd<2>;

	ld.param.u16 	%rs10, [_Z14addmask_kernelP6__halfPKS_iiiS__param_5];
	ld.param.u64 	%rd3, [_Z14addmask_kernelP6__halfPKS_iiiS__param_0];
	ld.param.u64 	%rd2, [_Z14addmask_kernelP6__halfPKS_iiiS__param_1];
	ld.param.u32 	%r5, [_Z14addmask_kernelP6__halfPKS_iiiS__param_3];
	ld.param.u32 	%r4, [_Z14addmask_kernelP6__halfPKS_iiiS__param_4];
	cvta.to.global.u64 	%rd4, %rd3;
	mov.u32 	%r1, %ctaid.x;
	div.u32 	%r2, %r1, %r5;
	mov.u32 	%r3, %tid.x;
	setp.ge.u32 	%p1, %r3, %r4;
	mad.lo.s32 	%r6, %r4, %r1, %r3;
	mul.wide.u32 	%rd5, %r6, 2;
	add.s64 	%rd1, %rd4, %rd5;
	@%p1 bra 	$L__BB4_2;
	cvta.to.global.u64 	%rd6, %rd2;
	ld.global.u16 	%rs27, [%rd1];
	rem.u32 	%r7, %r2, %r4;
	sub.s32 	%r8, %r2, %r7;
	rem.u32 	%r9, %r1, %r4;
	add.s32 	%r10, %r8, %r9;
	mad.lo.s32 	%r11, %r10, %r4, %r3;
	mul.wide.u32 	%rd7, %r11, 2;
	add.s64 	%rd8, %rd6, %rd7;
	ld.global.u16 	%rs28, [%rd8];
	bra.uni 	$L__BB4_3;
$L__BB4_2:
	mov.f32 	%f1, 0f00000000;
	// begin inline asm
	{  cvt.rn.f16.f32 %rs27, %f1;}

	// end inline asm
	mov.u16 	%rs28, %rs27;
$L__BB4_3:
	setp.ge.u32 	%p2, %r3, %r4;
	mov.f32 	%f2, 0f3F800000;
	// begin inline asm
	{  cvt.rn.f16.f32 %rs12, %f2;}

	// end inline asm
	// begin inline asm
	{sub.f16 %rs13,%rs12,%rs28;
}
	// end inline asm
	mov.f32 	%f3, 0fC61C4000;
	// begin inline asm
	{  cvt.rn.f16.f32 %rs16, %f3;}

	// end inline asm
	// begin inline asm
	{mul.f16 %rs17,%rs13,%rs16;
}
	// end inline asm
	@%p2 bra 	$L__BB4_5;
	// begin inline asm
	{mul.f16 %rs21,%rs27,%rs10;
}
	// end inline asm
	// begin inline asm
	{add.f16 %rs29,%rs21,%rs17;
}
	// end inline asm
	bra.uni 	$L__BB4_6;
$L__BB4_5:
	mov.f64 	%fd1, 0dC0ED4C0000000000;
	// begin inline asm
	{  cvt.rn.f16.f64 %rs29, %fd1;}

	// end inline asm
$L__BB4_6:
	st.global.u16 	[%rd1], %rs29;
	ret;

}
	// .globl	_Z14softcal_kernelP6__halfPKS_iiiS_
.visible .entry _Z14softcal_kernelP6__halfPKS_iiiS_(
	.param .u64 .ptr .align 1 _Z14softcal_kernelP6__halfPKS_iiiS__param_0,
	.param .u64 .ptr .align 1 _Z14softcal_kernelP6__halfPKS_iiiS__param_1,
	.param .u32 _Z14softcal_kernelP6__halfPKS_iiiS__param_2,
	.param .u32 _Z14softcal_kernelP6__halfPKS_iiiS__param_3,
	.param .u32 _Z14softcal_kernelP6__halfPKS_iiiS__param_4,
	.param .align 2 .b8 _Z14softcal_kernelP6__halfPKS_iiiS__param_5[2]
)
{
	.reg .pred 	%p<53>;
	.reg .b16 	%rs<318>;
	.reg .b32 	%r<47>;
	.reg .b32 	%f<49>;
	.reg .b64 	%rd<14>;
	.reg .b64 	%fd<2>;

	ld.param.u64 	%rd4, [_Z14softcal_kernelP6__halfPKS_iiiS__param_0];
	ld.param.u32 	%r30, [_Z14softcal_kernelP6__halfPKS_iiiS__param_4];
	cvta.to.global.u64 	%rd1, %rd4;
	mov.u32 	%r32, %ctaid.x;
	mul.lo.s32 	%r1, %r30, %r32;
	mov.b32 	%r31, 0;
	// begin inline asm
	cvt.rn.f16.s32 %rs306, %r31;
	// end inline asm
	mov.f64 	%fd1, 0dC0ED4C0000000000;
	// begin inline asm
	{  cvt.rn.f16.f64 %rs305, %fd1;}

	// end inline asm
	mov.u32 	%r2, %tid.x;
	setp.ge.u32 	%p1, %r2, %r30;
	add.s32 	%r33, %r1, %r2;
	mul.wide.u32 	%rd5, %r33, 2;
	add.s64 	%rd2, %rd1, %rd5;
	mov.u16 	%rs315, %rs305;
	@%p1 bra 	$L__BB5_2;
	ld.global.u16 	%rs315, [%rd2];
$L__BB5_2:
	setp.lt.s32 	%p2, %r30, 1;
	@%p2 bra 	$L__BB5_15;
	and.b32  	%r3, %r30, 15;
	setp.lt.u32 	%p3, %r30, 16;
	mov.b32 	%r41, 0;
	@%p3 bra 	$L__BB5_6;
	and.b32  	%r41, %r30, 2147483632;
	neg.s32 	%r39, %r41;
	add.s64 	%rd3, %rd1, 16;
	mov.u32 	%r38, %r1;
$L__BB5_5:
	.pragma "nounroll";
	mul.wide.s32 	%rd6, %r38, 2;
	add.s64 	%rd7, %rd3, %rd6;
	ld.global.u16 	%rs60, [%rd7+-16];
	// begin inline asm
	{add.f16 %rs58,%rs306,%rs60;
}
	// end inline asm
	// begin inline asm
	{ .reg .pred __$temp3;
  setp.lt.f16  __$temp3, %rs305, %rs60;
  selp.u16 %rs61, 1, 0, __$temp3;}
	// end inline asm
	setp.eq.s16 	%p4, %rs61, 0;
	selp.b16 	%rs68, %rs60, %rs305, %p4;
	ld.global.u16 	%rs66, [%rd7+-14];
	// begin inline asm
	{add.f16 %rs64,%rs58,%rs66;
}
	// end inline asm
	// begin inline asm
	{ .reg .pred __$temp3;
  setp.lt.f16  __$temp3, %rs68, %rs66;
  selp.u16 %rs67, 1, 0, __$temp3;}
	// end inline asm
	setp.eq.s16 	%p5, %rs67, 0;
	selp.b16 	%rs74, %rs66, %rs68, %p5;
	ld.global.u16 	%rs72, [%rd7+-12];
	// begin inline asm
	{add.f16 %rs70,%rs64,%rs72;
}
	// end inline asm
	// begin inline asm
	{ .reg .pred __$temp3;
  setp.lt.f16  __$temp3, %rs74, %rs72;
  selp.u16 %rs73, 1, 0, __$temp3;}
	// end inline asm
	setp.eq.s16 	%p6, %rs73, 0;
	selp.b16 	%rs80, %rs72, %rs74, %p6;
	ld.global.u16 	%rs78, [%rd7+-10];
	// begin inline asm
	{add.f16 %rs76,%rs70,%rs78;
}
	// end inline asm
	// begin inline asm
	{ .reg .pred __$temp3;
  setp.lt.f16  __$temp3, %rs80, %rs78;
  selp.u16 %rs79, 1, 0, __$temp3;}
	// end inline asm
	setp.eq.s16 	%p7, %rs79, 0;
	selp.b16 	%rs86, %rs78, %rs80, %p7;
	ld.global.u16 	%rs84, [%rd7+-8];
	// begin inline asm
	{add.f16 %rs82,%rs76,%rs84;
}
	// end inline asm
	// begin inline asm
	{ .reg .pred __$temp3;
  setp.lt.f16  __$temp3, %rs86, %rs84;
  selp.u16 %rs85, 1, 0, __$temp3;}
	// end inline asm
	setp.eq.s16 	%p8, %rs85, 0;
	selp.b16 	%rs92, %rs84, %rs86, %p8;
	ld.global.u16 	%rs90, [%rd7+-6];
	// begin inline asm
	{add.f16 %rs88,%rs82,%rs90;
}
	// end inline asm
	// begin inline asm
	{ .reg .pred __$temp3;
  setp.lt.f16  __$temp3, %rs92, %rs90;
  selp.u16 %rs91, 1, 0, __$temp3;}
	// end inline asm
	setp.eq.s16 	%p9, %rs91, 0;
	selp.b16 	%rs98, %rs90, %rs92, %p9;
	ld.global.u16 	%rs96, [%rd7+-4];
	// begin inline asm
	{add.f16 %rs94,%rs88,%rs96;
}
	// end inline asm
	// begin inline asm
	{ .reg .pred __$temp3;
  setp.lt.f16  __$temp3, %rs98, %rs96;
  selp.u16 %rs97, 1, 0, __$temp3;}
	// end inline asm
	setp.eq.s16 	%p10, %rs97, 0;
	selp.b16 	%rs104, %rs96, %rs98, %p10;
	ld.global.u16 	%rs102, [%rd7+-2];
	// begin inline asm
	{add.f16 %rs100,%rs94,%rs102;
}
	// end inline asm
	// begin inline asm
	{ .reg .pred __$temp3;
  setp.lt.f16  __$temp3, %rs104, %rs102;
  selp.u16 %rs103, 1, 0, __$temp3;}
	// end inline asm
	setp.eq.s16 	%p11, %rs103, 0;
	selp.b16 	%rs110, %rs102, %rs104, %p11;
	ld.global.u16 	%rs108, [%rd7];
	// begin inline asm
	{add.f16 %rs106,%rs100,%rs108;
}
	// end inline asm
	// begin inline asm
	{ .reg .pred __$temp3;
  setp.lt.f16  __$temp3, %rs110, %rs108;
  selp.u16 %rs109, 1, 0, __$temp3;}
	// end inline asm
	setp.eq.s16 	%p12, %rs109, 0;
	selp.b16 	%rs116, %rs108, %rs110, %p12;
	ld.global.u16 	%rs114, [%rd7+2];
	// begin inline asm
	{add.f16 %rs112,%rs106,%rs114;
}
	// end inline asm
	// begin inline asm
	{ .reg .pred __$temp3;
  setp.lt.f16  __$temp3, %rs116, %rs114;
  selp.u16 %rs115, 1, 0, __$temp3;}
	// end inline asm
	setp.eq.s16 	%p13, %rs115, 0;
	selp.b16 	%rs122, %rs114, %rs116, %p13;
	ld.global.u16 	%rs120, [%rd7+4];
	// begin inline asm
	{add.f16 %rs118,%rs112,%rs120;
}
	// end inline asm
	// begin inline asm
	{ .reg .pred __$temp3;
  setp.lt.f16  __$temp3, %rs122, %rs120;
  selp.u16 %rs121, 1, 0, __$temp3;}
	// end inline asm
	setp.eq.s16 	%p14, %rs121, 0;
	selp.b16 	%rs128, %rs120, %rs122, %p14;
	ld.global.u16 	%rs126, [%rd7+6];
	// begin inline asm
	{add.f16 %rs124,%rs118,%rs126;
}
	// end inline asm
	// begin inline asm
	{ .reg .pred __$temp3;
  setp.lt.f16  __$temp3, %rs128, %rs126;
  selp.u16 %rs127, 1, 0, __$temp3;}
	// end inline asm
	setp.eq.s16 	%p15, %rs127, 0;
	selp.b16 	%rs134, %rs126, %rs128, %p15;
	ld.global.u16 	%rs132, [%rd7+8];
	// begin inline asm
	{add.f16 %rs130,%rs124,%rs132;
}
	// end inline asm
	// begin inline asm
	{ .reg .pred __$temp3;
  setp.lt.f16  __$temp3, %rs134, %rs132;
  selp.u16 %rs133, 1, 0, __$temp3;}
	// end inline asm
	setp.eq.s16 	%p16, %rs133, 0;
	selp.b16 	%rs140, %rs132, %rs134, %p16;
	ld.global.u16 	%rs138, [%rd7+10];
	// begin inline asm
	{add.f16 %rs136,%rs130,%rs138;
}
	// end inline asm
	// begin inline asm
	{ .reg .pred __$temp3;
  setp.lt.f16  __$temp3, %rs140, %rs138;
  selp.u16 %rs139, 1, 0, __$temp3;}
	// end inline asm
	setp.eq.s16 	%p17, %rs139, 0;
	selp.b16 	%rs146, %rs138, %rs140, %p17;
	ld.global.u16 	%rs144, [%rd7+12];
	// begin inline asm
	{add.f16 %rs142,%rs136,%rs144;
}
	// end inline asm
	// begin inline asm
	{ .reg .pred __$temp3;
  setp.lt.f16  __$temp3, %rs146, %rs144;
  selp.u16 %rs145, 1, 0, __$temp3;}
	// end inline asm
	setp.eq.s16 	%p18, %rs145, 0;
	selp.b16 	%rs152, %rs144, %rs146, %p18;
	ld.global.u16 	%rs150, [%rd7+14];
	// begin inline asm
	{add.f16 %rs306,%rs142,%rs150;
}
	// end inline asm
	// begin inline asm
	{ .reg .pred __$temp3;
  setp.lt.f16  __$temp3, %rs152, %rs150;
  selp.u16 %rs151, 1, 0, __$temp3;}
	// end inline asm
	setp.eq.s16 	%p19, %rs151, 0;
	selp.b16 	%rs305, %rs150, %rs152, %p19;
	add.s32 	%r39, %r39, 16;
	add.s32 	%r38, %r38, 16;
	setp.ne.s32 	%p20, %r39, 0;
	@%p20 bra 	$L__BB5_5;
$L__BB5_6:
	setp.eq.s32 	%p21, %r3, 0;
	@%p21 bra 	$L__BB5_15;
	and.b32  	%r11, %r30, 7;
	setp.lt.u32 	%p22, %r3, 8;
	@%p22 bra 	$L__BB5_9;
	add.s32 	%r35, %r41, %r1;
	mul.wide.s32 	%rd8, %r35, 2;
	add.s64 	%rd9, %rd1, %rd8;
	ld.global.u16 	%rs157, [%rd9];
	// begin inline asm
	{add.f16 %rs155,%rs306,%rs157;
}
	// end inline asm
	// begin inline asm
	{ .reg .pred __$temp3;
  setp.lt.f16  __$temp3, %rs305, %rs157;
  selp.u16 %rs158, 1, 0, __$temp3;}
	// end inline asm
	setp.eq.s16 	%p23, %rs158, 0;
	selp.b16 	%rs165, %rs157, %rs305, %p23;
	ld.global.u16 	%rs163, [%rd9+2];
	// begin inline asm
	{add.f16 %rs161,%rs155,%rs163;
}
	// end inline asm
	// begin inline asm
	{ .reg .pred __$temp3;
  setp.lt.f16  __$temp3, %rs165, %rs163;
  selp.u16 %rs164, 1, 0, __$temp3;}
	// end inline asm
	setp.eq.s16 	%p24, %rs164, 0;
	selp.b16 	%rs171, %rs163, %rs165, %p24;
	ld.global.u16 	%rs169, [%rd9+4];
	// begin inline asm
	{add.f16 %rs167,%rs161,%rs169;
}
	// end inline asm
	// begin inline asm
	{ .reg .pred __$temp3;
  setp.lt.f16  __$temp3, %rs171, %rs169;
  selp.u16 %rs170, 1, 0, __$temp3;}
	// end inline asm
	setp.eq.s16 	%p25, %rs170, 0;
	selp.b16 	%rs177, %rs169, %rs171, %p25;
	ld.global.u16 	%rs175, [%rd9+6];
	// begin inline asm
	{add.f16 %rs173,%rs167,%rs175;
}
	// end inline asm
	// begin inline asm
	{ .reg .pred __$temp3;
  setp.lt.f16  __$temp3, %rs177, %rs175;
  selp.u16 %rs176, 1, 0, __$temp3;}
	// end inline asm
	setp.eq.s16 	%p26, %rs176, 0;
	selp.b16 	%rs183, %rs175, %rs177, %p26;
	ld.global.u16 	%rs181, [%rd9+8];
	// begin inline asm
	{add.f16 %rs179,%rs173,%rs181;
}
	// end inline asm
	// begin inline asm
	{ .reg .pred __$temp3;
  setp.lt.f16  __$temp3, %rs183, %rs181;
  selp.u16 %rs182, 1, 0, __$temp3;}
	// end inline asm
	setp.eq.s16 	%p27, %rs182, 0;
	selp.b16 	%rs189, %rs181, %rs183, %p27;
	ld.global.u16 	%rs187, [%rd9+10];
	// begin inline asm
	{add.f16 %rs185,%rs179,%rs187;
}
	// end inline asm
	// begin inline asm
	{ .reg .pred __$temp3;
  setp.lt.f16  __$temp3, %rs189, %rs187;
  selp.u16 %rs188, 1, 0, __$temp3;}
	// end inline asm
	setp.eq.s16 	%p28, %rs188, 0;
	selp.b16 	%rs195, %rs187, %rs189, %p28;
	ld.global.u16 	%rs193, [%rd9+12];
	// begin inline asm
	{add.f16 %rs191,%rs185,%rs193;
}
	// end inline asm
	// begin inline asm
	{ .reg .pred __$temp3;
  setp.lt.f16  __$temp3, %rs195, %rs193;
  selp.u16 %rs194, 1, 0, __$temp3;}
	// end inline asm
	setp.eq.s16 	%p29, %rs194, 0;
	selp.b16 	%rs201, %rs193, %rs195, %p29;
	ld.global.u16 	%rs199, [%rd9+14];
	// begin inline asm
	{add.f16 %rs306,%rs191,%rs199;
}
	// end inline asm
	// begin inline asm
	{ .reg .pred __$temp3;
  setp.lt.f16  __$temp3, %rs201, %rs199;
  selp.u16 %rs200, 1, 0, __$temp3;}
	// end inline asm
	setp.eq.s16 	%p30, %rs200, 0;
	selp.b16 	%rs305, %rs199, %rs201, %p30;
	add.s32 	%r41, %r41, 8;
$L__BB5_9:
	setp.eq.s32 	%p31, %r11, 0;
	@%p31 bra 	$L__BB5_15;
	and.b32  	%r14, %r30, 3;
	setp.lt.u32 	%p32, %r11, 4;
	@%p32 bra 	$L__BB5_12;
	add.s32 	%r36, %r41, %r1;
	mul.wide.s32 	%rd10, %r36, 2;
	add.s64 	%rd11, %rd1, %rd10;
	ld.global.u16 	%rs206, [%rd11];
	// begin inline asm
	{add.f16 %rs204,%rs306,%rs206;
}
	// end inline asm
	// begin inline asm
	{ .reg .pred __$temp3;
  setp.lt.f16  __$temp3, %rs305, %rs206;
  selp.u16 %rs207, 1, 0, __$temp3;}
	// end inline asm
	setp.eq.s16 	%p33, %rs207, 0;
	selp.b16 	%rs214, %rs206, %rs305, %p33;
	ld.global.u16 	%rs212, [%rd11+2];
	// begin inline asm
	{add.f16 %rs210,%rs204,%rs212;
}
	// end inline asm
	// begin inline asm
	{ .reg .pred __$temp3;
  setp.lt.f16  __$temp3, %rs214, %rs212;
  selp.u16 %rs213, 1, 0, __$temp3;}
	// end inline asm
	setp.eq.s16 	%p34, %rs213, 0;
	selp.b16 	%rs220, %rs212, %rs214, %p34;
	ld.global.u16 	%rs218, [%rd11+4];
	// begin inline asm
	{add.f16 %rs216,%rs210,%rs218;
}
	// end inline asm
	// begin inline asm
	{ .reg .pred __$temp3;
  setp.lt.f16  __$temp3, %rs220, %rs218;
  selp.u16 %rs219, 1, 0, __$temp3;}
	// end inline asm
	setp.eq.s16 	%p35, %rs219, 0;
	selp.b16 	%rs226, %rs218, %rs220, %p35;
	ld.global.u16 	%rs224, [%rd11+6];
	// begin inline asm
	{add.f16 %rs306,%rs216,%rs224;
}
	// end inline asm
	// begin inline asm
	{ .reg .pred __$temp3;
  setp.lt.f16  __$temp3, %rs226, %rs224;
  selp.u16 %rs225, 1, 0, __$temp3;}
	// end inline asm
	setp.eq.s16 	%p36, %rs225, 0;
	selp.b16 	%rs305, %rs224, %rs226, %p36;
	add.s32 	%r41, %r41, 4;
$L__BB5_12:
	setp.eq.s32 	%p37, %r14, 0;
	@%p37 bra 	$L__BB5_15;
	add.s32 	%r44, %r41, %r1;
	neg.s32 	%r43, %r14;
$L__BB5_14:
	.pragma "nounroll";
	mul.wide.s32 	%rd12, %r44, 2;
	add.s64 	%rd13, %rd1, %rd12;
	ld.global.u16 	%rs230, [%rd13];
	// begin inline asm
	{add.f16 %rs306,%rs306,%rs230;
}
	// end inline asm
	// begin inline asm
	{ .reg .pred __$temp3;
  setp.lt.f16  __$temp3, %rs305, %rs230;
  selp.u16 %rs231, 1, 0, __$temp3;}
	// end inline asm
	setp.eq.s16 	%p38, %rs231, 0;
	selp.b16 	%rs305, %rs230, %rs305, %p38;
	add.s32 	%r44, %r44, 1;
	add.s32 	%r43, %r43, 1;
	setp.ne.s32 	%p39, %r43, 0;
	@%p39 bra 	$L__BB5_14;
$L__BB5_15:
	setp.lt.s32 	%p40, %r30, 1;
	bar.sync 	0;
	@%p40 bra 	$L__BB5_32;
	and.b32  	%r23, %r30, 3;
	setp.lt.u32 	%p41, %r30, 4;
	@%p41 bra 	$L__BB5_27;
	and.b32  	%r37, %r30, 2147483644;
	neg.s32 	%r45, %r37;
$L__BB5_18:
	setp.ge.u32 	%p42, %r2, %r30;
	mov.f32 	%f44, 0f00000000;
	@%p42 bra 	$L__BB5_20;
	// begin inline asm
	{sub.f16 %rs235,%rs315,%rs305;
}
	// end inline asm
	// begin inline asm
	{  cvt.f32.f16 %f16, %rs235;}

	// end inline asm
	mul.f32 	%f17, %f16, 0f3FB8AA3B;
	ex2.approx.f32 	%f44, %f17;
$L__BB5_20:
	setp.ge.u32 	%p43, %r2, %r30;
	// begin inline asm
	{  cvt.rn.f16.f32 %rs239, %f44;}

	// end inline asm
	// begin inline asm
	{add.f16 %rs240,%rs306,%rs239;
}
	// end inline asm
	mov.f32 	%f45, 0f00000000;
	@%p43 bra 	$L__BB5_22;
	// begin inline asm
	{sub.f16 %rs243,%rs239,%rs305;
}
	// end inline asm
	// begin inline asm
	{  cvt.f32.f16 %f20, %rs243;}

	// end inline asm
	mul.f32 	%f21, %f20, 0f3FB8AA3B;
	ex2.approx.f32 	%f45, %f21;
$L__BB5_22:
	setp.ge.u32 	%p44, %r2, %r30;
	// begin inline asm
	{  cvt.rn.f16.f32 %rs247, %f45;}

	// end inline asm
	// begin inline asm
	{add.f16 %rs248,%rs240,%rs247;
}
	// end inline asm
	mov.f32 	%f46, 0f00000000;
	@%p44 bra 	$L__BB5_24;
	// begin inline asm
	{sub.f16 %rs251,%rs247,%rs305;
}
	// end inline asm
	// begin inline asm
	{  cvt.f32.f16 %f24, %rs251;}

	// end inline asm
	mul.f32 	%f25, %f24, 0f3FB8AA3B;
	ex2.approx.f32 	%f46, %f25;
$L__BB5_24:
	setp.ge.u32 	%p45, %r2, %r30;
	// begin inline asm
	{  cvt.rn.f16.f32 %rs255, %f46;}

	// end inline asm
	// begin inline asm
	{add.f16 %rs256,%rs248,%rs255;
}
	// end inline asm
	mov.f32 	%f47, 0f00000000;
	@%p45 bra 	$L__BB5_26;
	// begin inline asm
	{sub.f16 %rs259,%rs255,%rs305;
}
	// end inline asm
	// begin inline asm
	{  cvt.f32.f16 %f28, %rs259;}

	// end inline asm
	mul.f32 	%f29, %f28, 0f3FB8AA3B;
	ex2.approx.f32 	%f47, %f29;
$L__BB5_26:
	// begin inline asm
	{  cvt.rn.f16.f32 %rs315, %f47;}

	// end inline asm
	// begin inline asm
	{add.f16 %rs306,%rs256,%rs315;
}
	// end inline asm
	add.s32 	%r45, %r45, 4;
	setp.ne.s32 	%p46, %r45, 0;
	@%p46 bra 	$L__BB5_18;
$L__BB5_27:
	setp.eq.s32 	%p47, %r23, 0;
	@%p47 bra 	$L__BB5_32;
	neg.s32 	%r46, %r23;
$L__BB5_29:
	.pragma "nounroll";
	setp.ge.u32 	%p48, %r2, %r30;
	mov.f32 	%f48, 0f00000000;
	@%p48 bra 	$L__BB5_31;
	// begin inline asm
	{sub.f16 %rs267,%rs315,%rs305;
}
	// end inline asm
	// begin inline asm
	{  cvt.f32.f16 %f32, %rs267;}

	// end inline asm
	mul.f32 	%f33, %f32, 0f3FB8AA3B;
	ex2.approx.f32 	%f48, %f33;
$L__BB5_31:
	// begin inline asm
	{  cvt.rn.f16.f32 %rs315, %f48;}

	// end inline asm
	// begin inline asm
	{add.f16 %rs306,%rs306,%rs315;
}
	// end inline asm
	add.s32 	%r46, %r46, 1;
	setp.ne.s32 	%p49, %r46, 0;
	@%p49 bra 	$L__BB5_29;
$L__BB5_32:
	setp.ge.u32 	%p50, %r2, %r30;
	bar.sync 	0;
	@%p50 bra 	$L__BB5_37;
	// begin inline asm
	{  cvt.f32.f16 %f35, %rs315;}

	// end inline asm
	// begin inline asm
	{  cvt.f32.f16 %f36, %rs306;}

	// end inline asm
	// begin inline asm
	{rcp.approx.ftz.f32 %f37, %f36;
}
	// end inline asm
	mul.f32 	%f39, %f35, %f37;
	// begin inline asm
	{  cvt.rn.f16.f32 %rs317, %f39;}

	// end inline asm
	// begin inline asm
	{abs.f16 %rs278,%rs317;
}
	// end inline asm
	mov.b16 	%rs282, 143;
	// begin inline asm
	{ .reg .pred __$temp3;
  setp.lt.f16  __$temp3, %rs278, %rs282;
  selp.u16 %rs280, 1, 0, __$temp3;}
	// end inline asm
	setp.eq.s16 	%p51, %rs280, 0;
	@%p51 bra 	$L__BB5_36;
	mov.f32 	%f40, 0f00000000;
	// begin inline asm
	{  cvt.rn.f16.f32 %rs283, %f40;}

	// end inline asm
	// begin inline asm
	{ .reg .pred __$temp3;
  setp.lt.f16  __$temp3, %rs283, %rs278;
  selp.u16 %rs284, 1, 0, __$temp3;}
	// end inline asm
	setp.eq.s16 	%p52, %rs284, 0;
	@%p52 bra 	$L__BB5_36;
	neg.f32 	%f42, %f36;
	fma.rn.f32 	%f43, %f42, %f39, %f35;
	fma.rn.f32 	%f41, %f37, %f43, %f39;
	// begin inline asm
	{  cvt.rn.f16.f32 %rs317, %f41;}

	// end inline asm
$L__BB5_36:
	st.global.u16 	[%rd2], %rs317;
$L__BB5_37:
	ret;

}


// ===== COMPILED SASS (sm_100) =====

	.target	sm_100

	.elftype	@"ET_EXEC"


//--------------------- .note.nv.tkinfo           --------------------------
	.section	.note.nv.tkinfo,"",@"SHT_NOTE"
	.sectionflags	@"SHF_NOTE_NV_TKINFO"
	.tkinfo
        /*0018*/ 	.word	0x00000002
        /*0030*/ 	.string	""
        /*0030*/ 	.string	"ptxas"
        /*0030*/ 	.string	"Cuda compilation tools, release 13.0, V13.0.88"
        /*0030*/ 	.string	"Build cuda_13.0.r13.0/compiler.36424714_0"
        /*0030*/ 	.string	"-arch sm_100 -m 64 "



//--------------------- .note.nv.cuinfo           --------------------------
	.section	.note.nv.cuinfo,"",@"SHT_NOTE"
	.sectionflags	@"SHF_NOTE_NV_CUINFO"
        /*0018*/ 	.short	0x0002
        /*001a*/ 	.short	0x0064
        /*001c*/ 	.short	0x0082
	.zero		2


//--------------------- .nv.info                  --------------------------
	.section	.nv.info,"",@"SHT_CUDA_INFO"
	.align	4


	//----- nvinfo : EIATTR_REGCOUNT
	.align		4
        /*0000*/ 	.byte	0x04, 0x2f
        /*0002*/ 	.short	(.L_1 - .L_0)
	.align		4
.L_0:
        /*0004*/ 	.word	index@(_Z19GEMM_sharedmem_wmmaP6__halfS0_S0_iii)
        /*0008*/ 	.word	0x00000088


	//----- nvinfo : EIATTR_FRAME_SIZE
	.align		4
.L_1:
        /*000c*/ 	.byte	0x04, 0x11
        /*000e*/ 	.short	(.L_3 - .L_2)
	.align		4
.L_2:
        /*0010*/ 	.word	index@(_Z19GEMM_sharedmem_wmmaP6__halfS0_S0_iii)
        /*0014*/ 	.word	0x00000000


	//----- nvinfo : EIATTR_REGCOUNT
	.align		4
.L_3:
        /*0018*/ 	.byte	0x04, 0x2f
        /*001a*/ 	.short	(.L_5 - .L_4)
	.align		4
.L_4:
        /*001c*/ 	.word	index@(_Z9transposeP6__halfS0_ii)
        /*0020*/ 	.word	0x00000017


	//----- nvinfo : EIATTR_FRAME_SIZE
	.align		4
.L_5:
        /*0024*/ 	.byte	0x04, 0x11
        /*0026*/ 	.short	(.L_7 - .L_6)
	.align		4
.L_6:
        /*0028*/ 	.word	index@(_Z9transposeP6__halfS0_ii)
        /*002c*/ 	.word	0x00000000


	//----- nvinfo : EIATTR_REGCOUNT
	.align		4
.L_7:
        /*0030*/ 	.byte	0x04, 0x2f
        /*0032*/ 	.short	(.L_9 - .L_8)
	.align		4
.L_8:
        /*0034*/ 	.word	index@(_Z14softmax_kernelP6__halfPKS_iiiS_)
        /*0038*/ 	.word	0x00000010


	//----- nvinfo : EIATTR_FRAME_SIZE
	.align		4
.L_9:
        /*003c*/ 	.byte	0x04, 0x11
        /*003e*/ 	.short	(.L_11 - .L_10)
	.align		4
.L_10:
        /*0040*/ 	.word	index@(_Z14softmax_kernelP6__halfPKS_iiiS_)
        /*0044*/ 	.word	0x00000000


	//----- nvinfo : EIATTR_REGCOUNT
	.align		4
.L_11:
        /*0048*/ 	.byte	0x04, 0x2f
        /*004a*/ 	.short	(.L_13 - .L_12)
	.align		4
.L_12:
        /*004c*/ 	.word	index@(_Z13gemm_baselinePK6__halfS1_PS_mmm)
        /*0050*/ 	.word	0x00000020


	//----- nvinfo : EIATTR_FRAME_SIZE
	.align		4
.L_13:
        /*0054*/ 	.byte	0x04, 0x11
        /*0056*/ 	.short	(.L_15 - .L_14)
	.align		4
.L_14:
        /*0058*/ 	.word	index@(_Z13gemm_baselinePK6__halfS1_PS_mmm)
        /*005c*/ 	.word	0x00000000


	//----- nvinfo : EIATTR_REGCOUNT
	.align		4
.L_15:
        /*0060*/ 	.byte	0x04, 0x2f
        /*0062*/ 	.short	(.L_17 - .L_16)
	.align		4
.L_16:
        /*0064*/ 	.word	index@(_Z14addmask_kernelP6__halfPKS_iiiS_)
        /*0068*/ 	.word	0x0000000e


	//----- nvinfo : EIATTR_FRAME_SIZE
	.align		4
.L_17:
        /*006c*/ 	.byte	0x04, 0x11
        /*006e*/ 	.short	(.L_19 - .L_18)
	.align		4
.L_18:
        /*0070*/ 	.word	index@(_Z14addmask_kernelP6__halfPKS_iiiS_)
        /*0074*/ 	.word	0x00000000


	//----- nvinfo : EIATTR_REGCOUNT
	.align		4
.L_19:
        /*0078*/ 	.byte	0x04, 0x2f
        /*007a*/ 	.short	(.L_21 - .L_20)
	.align		4
.L_20:
        /*007c*/ 	.word	index@(_Z14softcal_kernelP6__halfPKS_iiiS_)
        /*0080*/ 	.word	0x00000020


	//----- nvinfo : EIATTR_FRAME_SIZE
	.align		4
.L_21:
        /*0084*/ 	.byte	0x04, 0x11
        /*0086*/ 	.short	(.L_23 - .L_22)
	.align		4
.L_22:
        /*0088*/ 	.word	index@(_Z14softcal_kernelP6__halfPKS_iiiS_)
        /*008c*/ 	.word	0x00000000


	//----- nvinfo : EIATTR_MIN_STACK_SIZE
	.align		4
.L_23:
        /*0090*/ 	.byte	0x04, 0x12
        /*0092*/ 	.short	(.L_25 - .L_24)
	.align		4
.L_24:
        /*0094*/ 	.word	index@(_Z14softcal_kernelP6__halfPKS_iiiS_)
        /*0098*/ 	.word	0x00000000


	//----- nvinfo : EIATTR_MIN_STACK_SIZE
	.align		4
.L_25:
        /*009c*/ 	.byte	0x04, 0x12
        /*009e*/ 	.short	(.L_27 - .L_26)
	.align		4
.L_26:
        /*00a0*/ 	.word	index@(_Z14addmask_kernelP6__halfPKS_iiiS_)
        /*00a4*/ 	.word	0x00000000


	//----- nvinfo : EIATTR_MIN_STACK_SIZE
	.align		4
.L_27:
        /*00a8*/ 	.byte	0x04, 0x12
        /*00aa*/ 	.short	(.L_29 - .L_28)
	.align		4
.L_28:
        /*00ac*/ 	.word	index@(_Z13gemm_baselinePK6__halfS1_PS_mmm)
        /*00b0*/ 	.word	0x00000000


	//----- nvinfo : EIATTR_MIN_STACK_SIZE
	.align		4
.L_29:
        /*00b4*/ 	.byte	0x04, 0x12
        /*00b6*/ 	.short	(.L_31 - .L_30)
	.align		4
.L_30:
        /*00b8*/ 	.word	index@(_Z14softmax_kernelP6__halfPKS_iiiS_)
        /*00bc*/ 	.word	0x00000000


	//----- nvinfo : EIATTR_MIN_STACK_SIZE
	.align		4
.L_31:
        /*00c0*/ 	.byte	0x04, 0x12
        /*00c2*/ 	.short	(.L_33 - .L_32)
	.align		4
.L_32:
        /*00c4*/ 	.word	index@(_Z9transposeP6__halfS0_ii)
        /*00c8*/ 	.word	0x00000000


	//----- nvinfo : EIATTR_MIN_STACK_SIZE
	.align		4
.L_33:
        /*00cc*/ 	.byte	0x04, 0x12
        /*00ce*/ 	.short	(.L_35 - .L_34)
	.align		4
.L_34:
        /*00d0*/ 	.word	index@(_Z19GEMM_sharedmem_wmmaP6__halfS0_S0_iii)
        /*00d4*/ 	.word	0x00000000
.L_35:


//--------------------- .nv.compat                --------------------------
	.section	.nv.compat,"",@"SHT_CUDA_COMPAT_INFO"
	.align	4
        /*0000*/ 	.byte	0x02, 0x09, 0x00, 0x00, 0x02, 0x02, 0x01, 0x00, 0x02, 0x05, 0x05, 0x00, 0x03, 0x07, 0x01, 0x01
        /*0010*/ 	.byte	0x02, 0x03, 0x00, 0x00, 0x02, 0x06, 0x01, 0x00, 0x04, 0x0b, 0x08, 0x00, 0x01, 0x00, 0x00, 0x00
        /*0020*/ 	.byte	0x00, 0x00, 0x00, 0x00


//--------------------- .nv.info._Z14softcal_kernelP6__halfPKS_iiiS_ --------------------------
	.section	.nv.info._Z14softcal_kernelP6__halfPKS_iiiS_,"",@"SHT_CUDA_INFO"
	.sectionflags	@""
	.align	4


	//----- nvinfo : EIATTR_CUDA_API_VERSION
	.align		4
        /*0000*/ 	.byte	0x04, 0x37
        /*0002*/ 	.short	(.L_37 - .L_36)
.L_36:
        /*0004*/ 	.word	0x00000082


	//----- nvinfo : EIATTR_KPARAM_INFO
	.align		4
.L_37:
        /*0008*/ 	.byte	0x04, 0x17
        /*000a*/ 	.short	(.L_39 - .L_38)
.L_38:
        /*000c*/ 	.word	0x00000000
        /*0010*/ 	.short	0x0005
        /*0012*/ 	.short	0x001c
        /*0014*/ 	.byte	0x00, 0xf0, 0x09, 0x00


	//----- nvinfo : EIATTR_KPARAM_INFO
	.align		4
.L_39:
        /*0018*/ 	.byte	0x04, 0x17
        /*001a*/ 	.short	(.L_41 - .L_40)
.L_40:
        /*001c*/ 	.word	0x00000000
        /*0020*/ 	.short	0x0004
        /*0022*/ 	.short	0x0018
        /*0024*/ 	.byte	0x00, 0xf0, 0x11, 0x00


	//----- nvinfo : EIATTR_KPARAM_INFO
	.align		4
.L_41:
        /*0028*/ 	.byte	0x04, 0x17
        /*002a*/ 	.short	(.L_43 - .L_42)
.L_42:
        /*002c*/ 	.word	0x00000000
        /*0030*/ 	.short	0x0003
        /*0032*/ 	.short	0x0014
        /*0034*/ 	.byte	0x00, 0xf0, 0x11, 0x00


	//----- nvinfo : EIATTR_KPARAM_INFO
	.align		4
.L_43:
        /*0038*/ 	.byte	0x04, 0x17
        /*003a*/ 	.short	(.L_45 - .L_44)
.L_44:
        /*003c*/ 	.word	0x00000000
        /*0040*/ 	.short	0x0002
        /*0042*/ 	.short	0x0010
        /*0044*/ 	.byte	0x00, 0xf0, 0x11, 0x00


	//----- nvinfo : EIATTR_KPARAM_INFO
	.align		4
.L_45:
        /*0048*/ 	.byte	0x04, 0x17
        /*004a*/ 	.short	(.L_47 - .L_46)
.L_46:
        /*004c*/ 	.word	0x00000000
        /*0050*/ 	.short	0x0001
        /*0052*/ 	.short	0x0008
        /*0054*/ 	.byte	0x00, 0xf5, 0x21, 0x00


	//----- nvinfo : EIATTR_KPARAM_INFO
	.align		4
.L_47:
        /*0058*/ 	.byte	0x04, 0x17
        /*005a*/ 	.short	(.L_49 - .L_48)
.L_48:
        /*005c*/ 	.word	0x00000000
        /*0060*/ 	.short	0x0000
        /*0062*/ 	.short	0x0000
        /*0064*/ 	.byte	0x00, 0xf5, 0x21, 0x00


	//----- nvinfo : EIATTR_SPARSE_MMA_MASK
	.align		4
.L_49:
        /*0068*/ 	.byte	0x03, 0x50
        /*006a*/ 	.short	0x0000


	//----- nvinfo : EIATTR_MAXREG_COUNT
	.align		4
        /*006c*/ 	.byte	0x03, 0x1b
        /*006e*/ 	.short	0x00ff


	//----- nvinfo : EIATTR_NUM_BARRIERS
	.align		4
        /*0070*/ 	.byte	0x02, 0x4c
        /*0072*/ 	.byte	0x01
	.zero		1


	//----- nvinfo : EIATTR_MERCURY_ISA_VERSION
	.align		4
        /*0074*/ 	.byte	0x03, 0x5f
        /*0076*/ 	.short	0x0101


	//----- nvinfo : EIATTR_VRC_CTA_INIT_COUNT
	.align		4
        /*0078*/ 	.byte	0x02, 0x4a
	.zero		1
	.zero		1


	//----- nvinfo : EIATTR_EXIT_INSTR_OFFSETS
	.align		4
        /*007c*/ 	.byte	0x04, 0x1c
        /*007e*/ 	.short	(.L_51 - .L_50)


	//   ....[0]....
.L_50:
        /*0080*/ 	.word	0x000010c0


	//   ....[1]....
        /*0084*/ 	.word	0x00001190


	//----- nvinfo : EIATTR_CRS_STACK_SIZE
	.align		4
.L_51:
        /*0088*/ 	.byte	0x04, 0x1e
        /*008a*/ 	.short	(.L_53 - .L_52)
.L_52:
        /*008c*/ 	.word	0x00000000


	//----- nvinfo : EIATTR_CBANK_PARAM_SIZE
	.align		4
.L_53:
        /*0090*/ 	.byte	0x03, 0x19
        /*0092*/ 	.short	0x001e


	//----- nvinfo : EIATTR_PARAM_CBANK
	.align		4
        /*0094*/ 	.byte	0x04, 0x0a
        /*0096*/ 	.short	(.L_55 - .L_54)
	.align		4
.L_54:
        /*0098*/ 	.word	index@(.nv.constant0._Z14softcal_kernelP6__halfPKS_iiiS_)
        /*009c*/ 	.short	0x0380
        /*009e*/ 	.short	0x001e


	//----- nvinfo : EIATTR_SW_WAR
	.align		4
.L_55:
        /*00a0*/ 	.byte	0x04, 0x36
        /*00a2*/ 	.short	(.L_57 - .L_56)
.L_56:
        /*00a4*/ 	.word	0x00000008
.L_57:


//--------------------- .nv.info._Z14addmask_kernelP6__halfPKS_iiiS_ --------------------------
	.section	.nv.info._Z14addmask_kernelP6__halfPKS_iiiS_,"",@"SHT_CUDA_INFO"
	.sectionflags	@""
	.align	4


	//----- nvinfo : EIATTR_CUDA_API_VERSION
	.align		4
        /*0000*/ 	.byte	0x04, 0x37
        /*0002*/ 	.short	(.L_59 - .L_58)
.L_58:
        /*0004*/ 	.word	0x00000082


	//----- nvinfo : EIATTR_KPARAM_INFO
	.align		4
.L_59:
        /*0008*/ 	.byte	0x04, 0x17
        /*000a*/ 	.short	(.L_61 - .L_60)
.L_60:
        /*000c*/ 	.word	0x00000000
        /*0010*/ 	.short	0x0005
        /*0012*/ 	.short	0x001c
        /*0014*/ 	.byte	0x00, 0xf0, 0x09, 0x00


	//----- nvinfo : EIATTR_KPARAM_INFO
	.align		4
.L_61:
        /*0018*/ 	.byte	0x04, 0x17
        /*001a*/ 	.short	(.L_63 - .L_62)
.L_62:
        /*001c*/ 	.word	0x00000000
        /*0020*/ 	.short	0x0004
        /*0022*/ 	.short	0x0018
        /*0024*/ 	.byte	0x00, 0xf0, 0x11, 0x00


	//----- nvinfo : EIATTR_KPARAM_INFO
	.align		4
.L_63:
        /*0028*/ 	.byte	0x04, 0x17
        /*002a*/ 	.short	(.L_65 - .L_64)
.L_64:
        /*002c*/ 	.word	0x00000000
        /*0030*/ 	.short	0x0003
        /*0032*/ 	.short	0x0014
        /*0034*/ 	.byte	0x00, 0xf0, 0x11, 0x00


	//----- nvinfo : EIATTR_KPARAM_INFO
	.align		4
.L_65:
        /*0038*/ 	.byte	0x04, 0x17
        /*003a*/ 	.short	(.L_67 - .L_66)
.L_66:
        /*003c*/ 	.word	0x00000000
        /*0040*/ 	.short	0x0002
        /*0042*/ 	.short	0x0010
        /*0044*/ 	.byte	0x00, 0xf0, 0x11, 0x00


	//----- nvinfo : EIATTR_KPARAM_INFO
	.align		4
.L_67:
        /*0048*/ 	.byte	0x04, 0x17
        /*004a*/ 	.short	(.L_69 - .L_68)
.L_68:
        /*004c*/ 	.word	0x00000000
        /*0050*/ 	.short	0x0001
        /*0052*/ 	.short	0x0008
        /*0054*/ 	.byte	0x00, 0xf5, 0x21, 0x00


	//----- nvinfo : EIATTR_KPARAM_INFO
	.align		4
.L_69:
        /*0058*/ 	.byte	0x04, 0x17
        /*005a*/ 	.short	(.L_71 - .L_70)
.L_70:
        /*005c*/ 	.word	0x00000000
        /*0060*/ 	.short	0x0000
        /*0062*/ 	.short	0x0000
        /*0064*/ 	.byte	0x00, 0xf5, 0x21, 0x00


	//----- nvinfo : EIATTR_SPARSE_MMA_MASK
	.align		4
.L_71:
        /*0068*/ 	.byte	0x03, 0x50
        /*006a*/ 	.short	0x0000


	//----- nvinfo : EIATTR_MAXREG_COUNT
	.align		4
        /*006c*/ 	.byte	0x03, 0x1b
        /*006e*/ 	.short	0x00ff


	//----- nvinfo : EIATTR_MERCURY_ISA_VERSION
	.align		4
        /*0070*/ 	.byte	0x03, 0x5f
        /*0072*/ 	.short	0x0101


	//----- nvinfo : EIATTR_VRC_CTA_INIT_COUNT
	.align		4
        /*0074*/ 	.byte	0x02, 0x4a
	.zero		1
	.zero		1


	//----- nvinfo : EIATTR_EXIT_INSTR_OFFSETS
	.align		4
        /*0078*/ 	.byte	0x04, 0x1c
        /*007a*/ 	.short	(.L_73 - .L_72)


	//   ....[0]....
.L_72:
        /*007c*/ 	.word	0x00000490


	//----- nvinfo : EIATTR_CRS_STACK_SIZE
	.align		4
.L_73:
        /*0080*/ 	.byte	0x04, 0x1e
        /*0082*/ 	.short	(.L_75 - .L_74)
.L_74:
        /*0084*/ 	.word	0x00000000


	//----- nvinfo : EIATTR_CBANK_PARAM_SIZE
	.align		4
.L_75:
        /*0088*/ 	.byte	0x03, 0x19
        /*008a*/ 	.short	0x001e


	//----- nvinfo : EIATTR_PARAM_CBANK
	.align		4
        /*008c*/ 	.byte	0x04, 0x0a
        /*008e*/ 	.short	(.L_77 - .L_76)
	.align		4
.L_76:
        /*0090*/ 	.word	index@(.nv.constant0._Z14addmask_kernelP6__halfPKS_iiiS_)
        /*0094*/ 	.short	0x0380
        /*0096*/ 	.short	0x001e


	//----- nvinfo : EIATTR_SW_WAR
	.align		4
.L_77:
        /*0098*/ 	.byte	0x04, 0x36
        /*009a*/ 	.short	(.L_79 - .L_78)
.L_78:
        /*009c*/ 	.word	0x00000008
.L_79:


//--------------------- .nv.info._Z13gemm_baselinePK6__halfS1_PS_mmm --------------------------
	.section	.nv.info._Z13gemm_baselinePK6__halfS1_PS_mmm,"",@"SHT_CUDA_INFO"
	.sectionflags	@""
	.align	4


	//----- nvinfo : EIATTR_CUDA_API_VERSION
	.align		4
        /*0000*/ 	.byte	0x04, 0x37
        /*0002*/ 	.short	(.L_81 - .L_80)
.L_80:
        /*0004*/ 	.word	0x00000082


	//----- nvinfo : EIATTR_KPARAM_INFO
	.align		4
.L_81:
        /*0008*/ 	.byte	0x04, 0x17
        /*000a*/ 	.short	(.L_83 - .L_82)
.L_82:
        /*000c*/ 	.word	0x00000000
        /*0010*/ 	.short	0x0005
        /*0012*/ 	.short	0x0028
        /*0014*/ 	.byte	0x00, 0xf0, 0x21, 0x00


	//----- nvinfo : EIATTR_KPARAM_INFO
	.align		4
.L_83:
        /*0018*/ 	.byte	0x04, 0x17
        /*001a*/ 	.short	(.L_85 - .L_84)
.L_84:
        /*001c*/ 	.word	0x00000000
        /*0020*/ 	.short	0x0004
        /*0022*/ 	.short	0x0020
        /*0024*/ 	.byte	0x00, 0xf0, 0x21, 0x00


	//----- nvinfo : EIATTR_KPARAM_INFO
	.align		4
.L_85:
        /*0028*/ 	.byte	0x04, 0x17
        /*002a*/ 	.short	(.L_87 - .L_86)
.L_86:
        /*002c*/ 	.word	0x00000000
        /*0030*/ 	.short	0x0003
        /*0032*/ 	.short	0x0018
        /*0034*/ 	.byte	0x00, 0xf0, 0x21, 0x00


	//----- nvinfo : EIATTR_KPARAM_INFO
	.align		4
.L_87:
        /*0038*/ 	.byte	0x04, 0x17
        /*003a*/ 	.short	(.L_89 - .L_88)
.L_88:
        /*003c*/ 	.word	0x00000000
        /*0040*/ 	.short	0x0002
        /*0042*/ 	.short	0x0010
        /*0044*/ 	.byte	0x00, 0xf5, 0x21, 0x00


	//----- nvinfo : EIATTR_KPARAM_INFO
	.align		4
.L_89:
        /*0048*/ 	.byte	0x04, 0x17
        /*004a*/ 	.short	(.L_91 - .L_90)
.L_90:
        /*004c*/ 	.word	0x00000000
        /*0050*/ 	.short	0x0001
        /*0052*/ 	.short	0x0008
        /*0054*/ 	.byte	0x00, 0xf5, 0x21, 0x00


	//----- nvinfo : EIATTR_KPARAM_INFO
	.align		4
.L_91:
        /*0058*/ 	.byte	0x04, 0x17
        /*005a*/ 	.short	(.L_93 - .L_92)
.L_92:
        /*005c*/ 	.word	0x00000000
        /*0060*/ 	.short	0x0000
        /*0062*/ 	.short	0x0000
        /*0064*/ 	.byte	0x00, 0xf5, 0x21, 0x00


	//----- nvinfo : EIATTR_SPARSE_MMA_MASK
	.align		4
.L_93:
        /*0068*/ 	.byte	0x03, 0x50
        /*006a*/ 	.short	0x0000


	//----- nvinfo : EIATTR_MAXREG_COUNT
	.align		4
        /*006c*/ 	.byte	0x03, 0x1b
        /*006e*/ 	.short	0x00ff


	//----- nvinfo : EIATTR_MERCURY_ISA_VERSION
	.align		4
        /*0070*/ 	.byte	0x03, 0x5f
        /*0072*/ 	.short	0x0101


	//----- nvinfo : EIATTR_VRC_CTA_INIT_COUNT
	.align		4
        /*0074*/ 	.byte	0x02, 0x4a
	.zero		1
	.zero		1


	//----- nvinfo : EIATTR_EXIT_INSTR_OFFSETS
	.align		4
        /*0078*/ 	.byte	0x04, 0x1c
        /*007a*/ 	.short	(.L_95 - .L_94)


	//   ....[0]....
.L_94:
        /*007c*/ 	.word	0x00000100


	//   ....[1]....
        /*0080*/ 	.word	0x00000e30


	//----- nvinfo : EIATTR_CBANK_PARAM_SIZE
	.align		4
.L_95:
        /*0084*/ 	.byte	0x03, 0x19
        /*0086*/ 	.short	0x0030


	//----- nvinfo : EIATTR_PARAM_CBANK
	.align		4
        /*0088*/ 	.byte	0x04, 0x0a
        /*008a*/ 	.short	(.L_97 - .L_96)
	.align		4
.L_96:
        /*008c*/ 	.word	index@(.nv.constant0._Z13gemm_baselinePK6__halfS1_PS_mmm)
        /*0090*/ 	.short	0x0380
        /*0092*/ 	.short	0x0030


	//----- nvinfo : EIATTR_SW_WAR
	.align		4
.L_97:
        /*0094*/ 	.byte	0x04, 0x36
        /*0096*/ 	.short	(.L_99 - .L_98)
.L_98:
        /*0098*/ 	.word	0x00000008
.L_99:


//--------------------- .nv.info._Z14softmax_kernelP6__halfPKS_iiiS_ --------------------------
	.section	.nv.info._Z14softmax_kernelP6__halfPKS_iiiS_,"",@"SHT_CUDA_INFO"
	.sectionflags	@""
	.align	4


	//----- nvinfo : EIATTR_CUDA_API_VERSION
	.align		4
        /*0000*/ 	.byte	0x04, 0x37
        /*0002*/ 	.short	(.L_101 - .L_100)
.L_100:
        /*0004*/ 	.word	0x00000082


	//----- nvinfo : EIATTR_KPARAM_INFO
	.align		4
.L_101:
        /*0008*/ 	.byte	0x04, 0x17
        /*000a*/ 	.short	(.L_103 - .L_102)
.L_102:
        /*000c*/ 	.word	0x00000000
        /*0010*/ 	.short	0x0005
        /*0012*/ 	.short	0x001c
        /*0014*/ 	.byte	0x00, 0xf0, 0x09, 0x00


	//----- nvinfo : EIATTR_KPARAM_INFO
	.align		4
.L_103:
        /*0018*/ 	.byte	0x04, 0x17
        /*001a*/ 	.short	(.L_105 - .L_104)
.L_104:
        /*001c*/ 	.word	0x00000000
        /*0020*/ 	.short	0x0004
        /*0022*/ 	.short	0x0018
        /*0024*/ 	.byte	0x00, 0xf0, 0x11, 0x00


	//----- nvinfo : EIATTR_KPARAM_INFO
	.align		4
.L_105:
        /*0028*/ 	.byte	0x04, 0x17
        /*002a*/ 	.short	(.L_107 - .L_106)
.L_106:
        /*002c*/ 	.word	0x00000000
        /*0030*/ 	.short	0x0003
        /*0032*/ 	.short	0x0014
        /*0034*/ 	.byte	0x00, 0xf0, 0x11, 0x00


	//----- nvinfo : EIATTR_KPARAM_INFO
	.align		4
.L_107:
        /*0038*/ 	.byte	0x04, 0x17
        /*003a*/ 	.short	(.L_109 - .L_108)
.L_108:
        /*003c*/ 	.word	0x00000000
        /*0040*/ 	.short	0x0002
        /*0042*/ 	.short	0x0010
        /*0044*/ 	.byte	0x00, 0xf0, 0x11, 0x00


	//----- nvinfo : EIATTR_KPARAM_INFO
	.align		4
.L_109:
        /*0048*/ 	.byte	0x04, 0x17
        /*004a*/ 	.short	(.L_111 - .L_110)
.L_110:
        /*004c*/ 	.word	0x00000000
        /*0050*/ 	.short	0x0001
        /*0052*/ 	.short	0x0008
        /*0054*/ 	.byte	0x00, 0xf5, 0x21, 0x00


	//----- nvinfo : EIATTR_KPARAM_INFO
	.align		4
.L_111:
        /*0058*/ 	.byte	0x04, 0x17
        /*005a*/ 	.short	(.L_113 - .L_112)
.L_112:
        /*005c*/ 	.word	0x00000000
        /*0060*/ 	.short	0x0000
        /*0062*/ 	.short	0x0000
        /*0064*/ 	.byte	0x00, 0xf5, 0x21, 0x00


	//----- nvinfo : EIATTR_SPARSE_MMA_MASK
	.align		4
.L_113:
        /*0068*/ 	.byte	0x03, 0x50
        /*006a*/ 	.short	0x0000


	//----- nvinfo : EIATTR_MAXREG_COUNT
	.align		4
        /*006c*/ 	.byte	0x03, 0x1b
        /*006e*/ 	.short	0x00ff


	//----- nvinfo : EIATTR_NUM_BARRIERS
	.align		4
        /*0070*/ 	.byte	0x02, 0x4c
        /*0072*/ 	.byte	0x01
	.zero		1


	//----- nvinfo : EIATTR_MERCURY_ISA_VERSION
	.align		4
        /*0074*/ 	.byte	0x03, 0x5f
        /*0076*/ 	.short	0x0101


	//----- nvinfo : EIATTR_COOP_GROUP_MASK_REGIDS
	.align		4
        /*0078*/ 	.byte	0x04, 0x29
        /*007a*/ 	.short	(.L_115 - .L_114)


	//   ....[0]....
.L_114:
        /*007c*/ 	.word	0xffffffff


	//   ....[1]....
        /*0080*/ 	.word	0xffffffff


	//   ....[2]....
        /*0084*/ 	.word	0xffffffff


	//   ....[3]....
        /*0088*/ 	.word	0xffffffff


	//   ....[4]....
        /*008c*/ 	.word	0xffffffff


	//   ....[5]....
        /*0090*/ 	.word	0xffffffff


	//   ....[6]....
        /*0094*/ 	.word	0xffffffff


	//   ....[7]....
        /*0098*/ 	.word	0xffffffff


	//   ....[8]....
        /*009c*/ 	.word	0xffffffff


	//   ....[9]....
        /*00a0*/ 	.word	0xffffffff


	//   ....[10]....
        /*00a4*/ 	.word	0xffffffff


	//   ....[11]....
        /*00a8*/ 	.word	0xffffffff


	//   ....[12]....
        /*00ac*/ 	.word	0xffffffff


	//   ....[13]....
        /*00b0*/ 	.word	0xffffffff


	//   ....[14]....
        /*00b4*/ 	.word	0xffffffff


	//   ....[15]....
        /*00b8*/ 	.word	0xffffffff


	//   ....[16]....
        /*00bc*/ 	.word	0xffffffff


	//   ....[17]....
        /*00c0*/ 	.word	0xffffffff


	//   ....[18]....
        /*00c4*/ 	.word	0xffffffff


	//   ....[19]....
        /*00c8*/ 	.word	0xffffffff


	//----- nvinfo : EIATTR_COOP_GROUP_INSTR_OFFSETS
	.align		4
.L_115:
        /*00cc*/ 	.byte	0x04, 0x28
        /*00ce*/ 	.short	(.L_117 - .L_116)


	//   ....[0]....
.L_116:
        /*00d0*/ 	.word	0x000004c0


	//   ....[1]....
        /*00d4*/ 	.word	0x00000500


	//   ....[2]....
        /*00d8*/ 	.word	0x00000580


	//   ....[3]....
        /*00dc*/ 	.word	0x000005f0


	//   ....[4]....
        /*00e0*/ 	.word	0x00000660


	//   ....[5]....
        /*00e4*/ 	.word	0x00000710


	//   ....[6]....
        /*00e8*/ 	.word	0x00000750


	//   ....[7]....
        /*00ec*/ 	.word	0x00000790


	//   ....[8]....
        /*00f0*/ 	.word	0x000007e0


	//   ....[9]....
        /*00f4*/ 	.word	0x00000840


	//   ....[10]....
        /*00f8*/ 	.word	0x000009c0


	//   ....[11]....
        /*00fc*/ 	.word	0x00000a00


	//   ....[12]....
        /*0100*/ 	.word	0x00000a20


	//   ....[13]....
        /*0104*/ 	.word	0x00000a60


	//   ....[14]....
        /*0108*/ 	.word	0x00000ad0


	//   ....[15]....
        /*010c*/ 	.word	0x00000b60


	//   ....[16]....
        /*0110*/ 	.word	0x00000b80


	//   ....[17]....
        /*0114*/ 	.word	0x00000bb0


	//   ....[18]....
        /*0118*/ 	.word	0x00000be0


	//   ....[19]....
        /*011c*/ 	.word	0x00000c00


	//----- nvinfo : EIATTR_VRC_CTA_INIT_COUNT
	.align		4
.L_117:
        /*0120*/ 	.byte	0x02, 0x4a
	.zero		1
	.zero		1


	//----- nvinfo : EIATTR_EXIT_INSTR_OFFSETS
	.align		4
        /*0124*/ 	.byte	0x04, 0x1c
        /*0126*/ 	.short	(.L_119 - .L_118)


	//   ....[0]....
.L_118:
        /*0128*/ 	.word	0x00000c40


	//   ....[1]....
        /*012c*/ 	.word	0x00000d50


	//----- nvinfo : EIATTR_CRS_STACK_SIZE
	.align		4
.L_119:
        /*0130*/ 	.byte	0x04, 0x1e
        /*0132*/ 	.short	(.L_121 - .L_120)
.L_120:
        /*0134*/ 	.word	0x00000000


	//----- nvinfo : EIATTR_CBANK_PARAM_SIZE
	.align		4
.L_121:
        /*0138*/ 	.byte	0x03, 0x19
        /*013a*/ 	.short	0x001e


	//----- nvinfo : EIATTR_PARAM_CBANK
	.align		4
        /*013c*/ 	.byte	0x04, 0x0a
        /*013e*/ 	.short	(.L_123 - .L_122)
	.align		4
.L_122:
        /*0140*/ 	.word	index@(.nv.constant0._Z14softmax_kernelP6__halfPKS_iiiS_)
        /*0144*/ 	.short	0x0380
        /*0146*/ 	.short	0x001e


	//----- nvinfo : EIATTR_SW_WAR
	.align		4
.L_123:
        /*0148*/ 	.byte	0x04, 0x36
        /*014a*/ 	.short	(.L_125 - .L_124)
.L_124:
        /*014c*/ 	.word	0x00000008
.L_125:


//--------------------- .nv.info._Z9transposeP6__halfS0_ii --------------------------
	.section	.nv.info._Z9transposeP6__halfS0_ii,"",@"SHT_CUDA_INFO"
	.sectionflags	@""
	.align	4


	//----- nvinfo : EIATTR_CUDA_API_VERSION
	.align		4
        /*0000*/ 	.byte	0x04, 0x37
        /*0002*/ 	.short	(.L_127 - .L_126)
.L_126:
        /*0004*/ 	.word	0x00000082


	//----- nvinfo : EIATTR_KPARAM_INFO
	.align		4
.L_127:
        /*0008*/ 	.byte	0x04, 0x17
        /*000a*/ 	.short	(.L_129 - .L_128)
.L_128:
        /*000c*/ 	.word	0x00000000
        /*0010*/ 	.short	0x0003
        /*0012*/ 	.short	0x0014
        /*0014*/ 	.byte	0x00, 0xf0, 0x11, 0x00


	//----- nvinfo : EIATTR_KPARAM_INFO
	.align		4
.L_129:
        /*0018*/ 	.byte	0x04, 0x17
        /*001a*/ 	.short	(.L_131 - .L_130)
.L_130:
        /*001c*/ 	.word	0x00000000
        /*0020*/ 	.short	0x0002
        /*0022*/ 	.short	0x0010
        /*0024*/ 	.byte	0x00, 0xf0, 0x11, 0x00


	//----- nvinfo : EIATTR_KPARAM_INFO
	.align		4
.L_131:
        /*0028*/ 	.byte	0x04, 0x17
        /*002a*/ 	.short	(.L_133 - .L_132)
.L_132:
        /*002c*/ 	.word	0x00000000
        /*0030*/ 	.short	0x0001
        /*0032*/ 	.short	0x0008
        /*0034*/ 	.byte	0x00, 0xf5, 0x21, 0x00


	//----- nvinfo : EIATTR_KPARAM_INFO
	.align		4
.L_133:
        /*0038*/ 	.byte	0x04, 0x17
        /*003a*/ 	.short	(.L_135 - .L_134)
.L_134:
        /*003c*/ 	.word	0x00000000
        /*0040*/ 	.short	0x0000
        /*0042*/ 	.short	0x0000
        /*0044*/ 	.byte	0x00, 0xf5, 0x21, 0x00


	//----- nvinfo : EIATTR_SPARSE_MMA_MASK
	.align		4
.L_135:
        /*0048*/ 	.byte	0x03, 0x50
        /*004a*/ 	.short	0x0000


	//----- nvinfo : EIATTR_MAXREG_COUNT
	.align		4
        /*004c*/ 	.byte	0x03, 0x1b
        /*004e*/ 	.short	0x00ff


	//----- nvinfo : EIATTR_NUM_BARRIERS
	.align		4
        /*0050*/ 	.byte	0x02, 0x4c
        /*0052*/ 	.byte	0x01
	.zero		1


	//----- nvinfo : EIATTR_MERCURY_ISA_VERSION
	.align		4
        /*0054*/ 	.byte	0x03, 0x5f
        /*0056*/ 	.short	0x0101


	//----- nvinfo : EIATTR_VRC_CTA_INIT_COUNT
	.align		4
        /*0058*/ 	.byte	0x02, 0x4a
	.zero		1
	.zero		1


	//----- nvinfo : EIATTR_EXIT_INSTR_OFFSETS
	.align		4
        /*005c*/ 	.byte	0x04, 0x1c
        /*005e*/ 	.short	(.L_137 - .L_136)


	//   ....[0]....
.L_136:
        /*0060*/ 	.word	0x00000390


	//----- nvinfo : EIATTR_CRS_STACK_SIZE
	.align		4
.L_137:
        /*0064*/ 	.byte	0x04, 0x1e
        /*0066*/ 	.short	(.L_139 - .L_138)
.L_138:
        /*0068*/ 	.word	0x00000000


	//----- nvinfo : EIATTR_CBANK_PARAM_SIZE
	.align		4
.L_139:
        /*006c*/ 	.byte	0x03, 0x19
        /*006e*/ 	.short	0x0018


	//----- nvinfo : EIATTR_PARAM_CBANK
	.align		4
        /*0070*/ 	.byte	0x04, 0x0a
        /*0072*/ 	.short	(.L_141 - .L_140)
	.align		4
.L_140:
        /*0074*/ 	.word	index@(.nv.constant0._Z9transposeP6__halfS0_ii)
        /*0078*/ 	.short	0x0380
        /*007a*/ 	.short	0x0018


	//----- nvinfo : EIATTR_SW_WAR
	.align		4
.L_141:
        /*007c*/ 	.byte	0x04, 0x36
        /*007e*/ 	.short	(.L_143 - .L_142)
.L_142:
        /*0080*/ 	.word	0x00000008
.L_143:


//--------------------- .nv.info._Z19GEMM_sharedmem_wmmaP6__halfS0_S0_iii --------------------------
	.section	.nv.info._Z19GEMM_sharedmem_wmmaP6__halfS0_S0_iii,"",@"SHT_CUDA_INFO"
	.sectionflags	@""
	.align	4


	//----- nvinfo : EIATTR_CUDA_API_VERSION
	.align		4
        /*0000*/ 	.byte	0x04, 0x37
        /*0002*/ 	.short	(.L_145 - .L_144)
.L_144:
        /*0004*/ 	.word	0x00000082


	//----- nvinfo : EIATTR_KPARAM_INFO
	.align		4
.L_145:
        /*0008*/ 	.byte	0x04, 0x17
        /*000a*/ 	.short	(.L_147 - .L_146)
.L_146:
        /*000c*/ 	.word	0x00000000
        /*0010*/ 	.short	0x0005
        /*0012*/ 	.short	0x0020
        /*0014*/ 	.byte	0x00, 0xf0, 0x11, 0x00


	//----- nvinfo : EIATTR_KPARAM_INFO
	.align		4
.L_147:
        /*0018*/ 	.byte	0x04, 0x17
        /*001a*/ 	.short	(.L_149 - .L_148)
.L_148:
        /*001c*/ 	.word	0x00000000
        /*0020*/ 	.short	0x0004
        /*0022*/ 	.short	0x001c
        /*0024*/ 	.byte	0x00, 0xf0, 0x11, 0x00


	//----- nvinfo : EIATTR_KPARAM_INFO
	.align		4
.L_149:
        /*0028*/ 	.byte	0x04, 0x17
        /*002a*/ 	.short	(.L_151 - .L_150)
.L_150:
        /*002c*/ 	.word	0x00000000
        /*0030*/ 	.short	0x0003
        /*0032*/ 	.short	0x0018
        /*0034*/ 	.byte	0x00, 0xf0, 0x11, 0x00


	//----- nvinfo : EIATTR_KPARAM_INFO
	.align		4
.L_151:
        /*0038*/ 	.byte	0x04, 0x17
        /*003a*/ 	.short	(.L_153 - .L_152)
.L_152:
        /*003c*/ 	.word	0x00000000
        /*0040*/ 	.short	0x0002
        /*0042*/ 	.short	0x0010
        /*0044*/ 	.byte	0x00, 0xf5, 0x21, 0x00


	//----- nvinfo : EIATTR_KPARAM_INFO
	.align		4
.L_153:
        /*0048*/ 	.byte	0x04, 0x17
        /*004a*/ 	.short	(.L_155 - .L_154)
.L_154:
        /*004c*/ 	.word	0x00000000
        /*0050*/ 	.short	0x0001
        /*0052*/ 	.short	0x0008
        /*0054*/ 	.byte	0x00, 0xf5, 0x21, 0x00


	//----- nvinfo : EIATTR_KPARAM_INFO
	.align		4
.L_155:
        /*0058*/ 	.byte	0x04, 0x17
        /*005a*/ 	.short	(.L_157 - .L_156)
.L_156:
        /*005c*/ 	.word	0x00000000
        /*0060*/ 	.short	0x0000
        /*0062*/ 	.short	0x0000
        /*0064*/ 	.byte	0x00, 0xf5, 0x21, 0x00


	//----- nvinfo : EIATTR_SPARSE_MMA_MASK
	.align		4
.L_157:
        /*0068*/ 	.byte	0x03, 0x50
        /*006a*/ 	.short	0x0000


	//----- nvinfo : EIATTR_WMMA_USED
	.align		4
        /*006c*/ 	.byte	0x01, 0x2b
	.zero		2


	//----- nvinfo : EIATTR_MAXREG_COUNT
	.align		4
        /*0070*/ 	.byte	0x03, 0x1b
        /*0072*/ 	.short	0x00ff


	//----- nvinfo : EIATTR_NUM_BARRIERS
	.align		4
        /*0074*/ 	.byte	0x02, 0x4c
        /*0076*/ 	.byte	0x01
	.zero		1


	//----- nvinfo : EIATTR_MERCURY_ISA_VERSION
	.align		4
        /*0078*/ 	.byte	0x03, 0x5f
        /*007a*/ 	.short	0x0101


	//----- nvinfo : EIATTR_VRC_CTA_INIT_COUNT
	.align		4
        /*007c*/ 	.byte	0x02, 0x4a
	.zero		1
	.zero		1


	//----- nvinfo : EIATTR_EXIT_INSTR_OFFSETS
	.align		4
        /*0080*/ 	.byte	0x04, 0x1c
        /*0082*/ 	.short	(.L_159 - .L_158)


	//   ....[0]....
.L_158:
        /*0084*/ 	.word	0x00001ef0


	//----- nvinfo : EIATTR_CBANK_PARAM_SIZE
	.align		4
.L_159:
        /*0088*/ 	.byte	0x03, 0x19
        /*008a*/ 	.short	0x0024


	//----- nvinfo : EIATTR_PARAM_CBANK
	.align		4
        /*008c*/ 	.byte	0x04, 0x0a
        /*008e*/ 	.short	(.L_161 - .L_160)
	.align		4
.L_160:
        /*0090*/ 	.word	index@(.nv.constant0._Z19GEMM_sharedmem_wmmaP6__halfS0_S0_iii)
        /*0094*/ 	.short	0x0380
        /*0096*/ 	.short	0x0024


	//----- nvinfo : EIATTR_SW_WAR
	.align		4
.L_161:
        /*0098*/ 	.byte	0x04, 0x36
        /*009a*/ 	.short	(.L_163 - .L_162)
.L_162:
        /*009c*/ 	.word	0x00000008
.L_163:


//--------------------- .nv.callgraph             --------------------------
	.section	.nv.callgraph,"",@"SHT_CUDA_CALLGRAPH"
	.align	4
	.sectionentsize	8
	.align		4
        /*0000*/ 	.word	0x00000000
	.align		4
        /*0004*/ 	.word	0xffffffff
	.align		4
        /*0008*/ 	.word	0x00000000
	.align		4
        /*000c*/ 	.word	0xfffffffe
	.align		4
        /*0010*/ 	.word	0x00000000
	.align		4
        /*0014*/ 	.word	0xfffffffd
	.align		4
        /*0018*/ 	.word	0x00000000
	.align		4
        /*001c*/ 	.word	0xfffffffc


//--------------------- .text._Z14softcal_kernelP6__halfPKS_iiiS_ --------------------------
	.section	.text._Z14softcal_kernelP6__halfPKS_iiiS_,"ax",@progbits
	.align	128
        .global         _Z14softcal_kernelP6__halfPKS_iiiS_
        .type           _Z14softcal_kernelP6__halfPKS_iiiS_,@function
        .size           _Z14softcal_kernelP6__halfPKS_iiiS_,(.L_x_36 - _Z14softcal_kernelP6__halfPKS_iiiS_)
        .other          _Z14softcal_kernelP6__halfPKS_iiiS_,@"STO_CUDA_ENTRY STV_DEFAULT"
_Z14softcal_kernelP6__halfPKS_iiiS_:
.text._Z14softcal_kernelP6__halfPKS_iiiS_:
[----:B------:R-:W-:Y:S01]  /*0000*/  LDC R1, c[0x0][0x37c] ;  /* 0x0000df00ff017b82 */ /* 0x000fe20000000800 */
[----:B------:R-:W0:Y:S07]  /*0010*/  S2R R22, SR_TID.X ;  /* 0x0000000000167919 */ /* 0x000e2e0000002100 */
[----:B------:R-:W1:Y:S01]  /*0020*/  S2UR UR4, SR_CTAID.X ;  /* 0x00000000000479c3 */ /* 0x000e620000002500 */
[----:B------:R-:W1:Y:S01]  /*0030*/  LDCU UR11, c[0x0][0x398] ;  /* 0x00007300ff0b77ac */ /* 0x000e620008000800 */
[----:B------:R-:W-:Y:S01]  /*0040*/  BSSY.RECONVERGENT B0, `(.L_x_0) ;  /* 0x000000b000007945 */ /* 0x000fe20003800200 */
[----:B------:R-:W-:Y:S01]  /*0050*/  IMAD.MOV.U32 R9, RZ, RZ, 0xfb53 ;  /* 0x0000fb53ff097424 */ /* 0x000fe200078e00ff */
[----:B------:R-:W2:Y:S01]  /*0060*/  LDCU.64 UR12, c[0x0][0x358] ;  /* 0x00006b00ff0c77ac */ /* 0x000ea20008000a00 */
[----:B------:R-:W-:-:S03]  /*0070*/  IMAD.MOV.U32 R11, RZ, RZ, 0xfb53 ;  /* 0x0000fb53ff0b7424 */ /* 0x000fc600078e00ff */
[----:B------:R-:W3:Y:S01]  /*0080*/  LDC.64 R2, c[0x0][0x380] ;  /* 0x0000e000ff027b82 */ /* 0x000ee20000000a00 */
[----:B-1----:R-:W-:Y:S02]  /*0090*/  UIMAD UR4, UR4, UR11, URZ ;  /* 0x0000000b040472a4 */ /* 0x002fe4000f8e02ff */
[----:B0-----:R-:W-:-:S04]  /*00a0*/  ISETP.GE.U32.AND P1, PT, R22, UR11, PT ;  /* 0x0000000b16007c0c */ /* 0x001fc8000bf26070 */
[----:B------:R-:W-:-:S04]  /*00b0*/  VIADD R5, R22, UR4 ;  /* 0x0000000416057c36 */ /* 0x000fc80008000000 */
[----:B---3--:R-:W-:-:S05]  /*00c0*/  IMAD.WIDE.U32 R4, R5, 0x2, R2 ;  /* 0x0000000205047825 */ /* 0x008fca00078e0002 */
[----:B--2---:R-:W-:Y:S05]  /*00d0*/  @P1 BRA `(.L_x_1) ;  /* 0x0000000000041947 */ /* 0x004fea0003800000 */
[----:B------:R0:W5:Y:S02]  /*00e0*/  LDG.E.U16 R9, desc[UR12][R4.64] ;  /* 0x0000000c04097981 */ /* 0x000164000c1e1500 */
.L_x_1:
[----:B------:R-:W-:Y:S05]  /*00f0*/  BSYNC.RECONVERGENT B0 ;  /* 0x0000000000007941 */ /* 0x000fea0003800200 */
.L_x_0:
[----:B------:R-:W-:Y:S01]  /*0100*/  UISETP.GE.AND UP0, UPT, UR11, 0x1, UPT ;  /* 0x000000010b00788c */ /* 0x000fe2000bf06270 */
[----:B------:R-:W-:-:S08]  /*0110*/  PRMT R8, RZ, 0x7610, R8 ;  /* 0x00007610ff087816 */ /* 0x000fd00000000008 */
[----:B------:R-:W-:Y:S05]  /*0120*/  BRA.U !UP0, `(.L_x_2) ;  /* 0x0000000908807547 */ /* 0x000fea000b800000 */
[----:B------:R-:W-:Y:S01]  /*0130*/  UISETP.GE.U32.AND UP2, UPT, UR11, 0x10, UPT ;  /* 0x000000100b00788c */ /* 0x000fe2000bf46070 */
[----:B------:R-:W-:Y:S01]  /*0140*/  IMAD.MOV.U32 R0, RZ, RZ, RZ ;  /* 0x000000ffff007224 */ /* 0x000fe200078e00ff */
[----:B------:R-:W-:-:S04]  /*0150*/  ULOP3.LUT UR8, UR11, 0xf, URZ, 0xc0, !UPT ;  /* 0x0000000f0b087892 */ /* 0x000fc8000f8ec0ff */
[----:B------:R-:W-:-:S03]  /*0160*/  UISETP.NE.AND UP1, UPT, UR8, URZ, UPT ;  /* 0x000000ff0800728c */ /* 0x000fc6000bf25270 */
[----:B------:R-:W-:Y:S08]  /*0170*/  BRA.U !UP2, `(.L_x_3) ;  /* 0x000000050a387547 */ /* 0x000ff0000b800000 */
[----:B------:R-:W1:Y:S01]  /*0180*/  LDCU.64 UR6, c[0x0][0x380] ;  /* 0x00007000ff0677ac */ /* 0x000e620008000a00 */
[----:B------:R-:W-:Y:S01]  /*0190*/  IMAD.U32 R10, RZ, RZ, UR4 ;  /* 0x00000004ff0a7e24 */ /* 0x000fe2000f8e00ff */
[----:B------:R-:W-:-:S04]  /*01a0*/  ULOP3.LUT UR9, UR11, 0x7ffffff0, URZ, 0xc0, !UPT ;  /* 0x7ffffff00b097892 */ /* 0x000fc8000f8ec0ff */
[----:B------:R-:W-:Y:S02]  /*01b0*/  UIADD3 UR10, UPT, UPT, -UR9, URZ, URZ ;  /* 0x000000ff090a7290 */ /* 0x000fe4000fffe1ff */
[----:B------:R-:W-:Y:S01]  /*01c0*/  IMAD.U32 R0, RZ, RZ, UR9 ;  /* 0x00000009ff007e24 */ /* 0x000fe2000f8e00ff */
[----:B-1----:R-:W-:-:S04]  /*01d0*/  UIADD3 UR5, UP2, UPT, UR6, 0x10, URZ ;  /* 0x0000001006057890 */ /* 0x002fc8000ff5e0ff */
[----:B------:R-:W-:-:S12]  /*01e0*/  UIADD3.X UR6, UPT, UPT, URZ, UR7, URZ, UP2, !UPT ;  /* 0x00000007ff067290 */ /* 0x000fd800097fe4ff */
.L_x_4:
[----:B------:R-:W-:Y:S02]  /*01f0*/  IMAD.U32 R6, RZ, RZ, UR5 ;  /* 0x00000005ff067e24 */ /* 0x000fe4000f8e00ff */
[----:B------:R-:W-:Y:S02]  /*0200*/  IMAD.U32 R7, RZ, RZ, UR6 ;  /* 0x00000006ff077e24 */ /* 0x000fe4000f8e00ff */
[----:B------:R-:W-:-:S05]  /*0210*/  IMAD.WIDE R6, R10, 0x2, R6 ;  /* 0x000000020a067825 */ /* 0x000fca00078e0206 */
[----:B------:R-:W2:Y:S04]  /*0220*/  LDG.E.U16 R20, desc[UR12][R6.64+-0x10] ;  /* 0xfffff00c06147981 */ /* 0x000ea8000c1e1500 */
[----:B------:R-:W3:Y:S04]  /*0230*/  LDG.E.U16 R16, desc[UR12][R6.64+-0xe] ;  /* 0xfffff20c06107981 */ /* 0x000ee8000c1e1500 */
[----:B------:R-:W4:Y:S04]  /*0240*/  LDG.E.U16 R18, desc[UR12][R6.64+-0xc] ;  /* 0xfffff40c06127981 */ /* 0x000f28000c1e1500 */
        /* <DEDUP_REMOVED lines=10> */
[----:B------:R-:W4:Y:S01]  /*02f0*/  LDG.E.U16 R13, desc[UR12][R6.64+0xa] ;  /* 0x00000a0c060d7981 */ /* 0x000f22000c1e1500 */
[--C-:B--2---:R-:W-:Y:S01]  /*0300*/  HSETP2.GEU.AND P0, PT, R11.H0_H0, R20.reuse.H0_H0, PT ;  /* 0x200000140b007234 */ /* 0x104fe20003f0e800 */
[----:B------:R-:W-:-:S04]  /*0310*/  HADD2 R8, R8.H0_H0, R20.H0_H0 ;  /* 0x2000001408087230 */ /* 0x000fc80000000800 */
[----:B------:R-:W-:Y:S02]  /*0320*/  SEL R24, R20, R11, P0 ;  /* 0x0000000b14187207 */ /* 0x000fe40000000000 */
[----:B------:R-:W2:Y:S04]  /*0330*/  LDG.E.U16 R11, desc[UR12][R6.64+0xc] ;  /* 0x00000c0c060b7981 */ /* 0x000ea8000c1e1500 */
[----:B------:R4:W2:Y:S01]  /*0340*/  LDG.E.U16 R20, desc[UR12][R6.64+0xe] ;  /* 0x00000e0c06147981 */ /* 0x0008a2000c1e1500 */
[--C-:B---3--:R-:W-:Y:S01]  /*0350*/  HSETP2.GEU.AND P0, PT, R24.H0_H0, R16.reuse.H0_H0, PT ;  /* 0x2000001018007234 */ /* 0x108fe20003f0e800 */
[----:B------:R-:W-:Y:S01]  /*0360*/  HADD2 R8, R8.H0_H0, R16.H0_H0 ;  /* 0x2000001008087230 */ /* 0x000fe20000000800 */
[----:B------:R-:W-:Y:S01]  /*0370*/  UIADD3 UR10, UPT, UPT, UR10, 0x10, URZ ;  /* 0x000000100a0a7890 */ /* 0x000fe2000fffe0ff */
[----:B------:R-:W-:-:S02]  /*0380*/  IADD3 R10, PT, PT, R10, 0x10, RZ ;  /* 0x000000100a0a7810 */ /* 0x000fc40007ffe0ff */
[----:B------:R-:W-:Y:S01]  /*0390*/  SEL R24, R16, R24, P0 ;  /* 0x0000001810187207 */ /* 0x000fe20000000000 */
[----:B------:R-:W-:Y:S01]  /*03a0*/  UISETP.NE.AND UP2, UPT, UR10, URZ, UPT ;  /* 0x000000ff0a00728c */ /* 0x000fe2000bf45270 */
[----:B----4-:R-:W-:-:S03]  /*03b0*/  HADD2 R6, R8.H0_H0, R18.H0_H0 ;  /* 0x2000001208067230 */ /* 0x010fc60000000800 */
[----:B------:R-:W-:Y:S01]  /*03c0*/  HSETP2.GEU.AND P0, PT, R24.H0_H0, R18.H0_H0, PT ;  /* 0x2000001218007234 */ /* 0x000fe20003f0e800 */
[----:B------:R-:W-:-:S04]  /*03d0*/  HADD2 R7, R6.H0_H0, R12.H0_H0 ;  /* 0x2000000c06077230 */ /* 0x000fc80000000800 */
[----:B------:R-:W-:Y:S01]  /*03e0*/  SEL R24, R18, R24, P0 ;  /* 0x0000001812187207 */ /* 0x000fe20000000000 */
[----:B------:R-:W-:-:S04]  /*03f0*/  HADD2 R7, R7.H0_H0, R14.H0_H0 ;  /* 0x2000000e07077230 */ /* 0x000fc80000000800 */
        /* <DEDUP_REMOVED lines=18> */
[----:B------:R-:W-:-:S05]  /*0520*/  SEL R24, R23, R24, P0 ;  /* 0x0000001817187207 */ /* 0x000fca0000000000 */
[----:B------:R-:W-:-:S05]  /*0530*/  HSETP2.GEU.AND P0, PT, R24.H0_H0, R25.H0_H0, PT ;  /* 0x2000001918007234 */ /* 0x000fca0003f0e800 */
        /* <DEDUP_REMOVED lines=11> */
[--C-:B--2---:R-:W-:Y:S01]  /*05f0*/  HSETP2.GEU.AND P0, PT, R24.H0_H0, R11.reuse.H0_H0, PT ;  /* 0x2000000b18007234 */ /* 0x104fe20003f0e800 */
[----:B------:R-:W-:-:S04]  /*0600*/  HADD2 R7, R7.H0_H0, R11.H0_H0 ;  /* 0x2000000b07077230 */ /* 0x000fc80000000800 */
[----:B------:R-:W-:Y:S01]  /*0610*/  SEL R15, R11, R24, P0 ;  /* 0x000000180b0f7207 */ /* 0x000fe20000000000 */
[----:B------:R-:W-:-:S04]  /*0620*/  HADD2 R8, R7.H0_H0, R20.H0_H0 ;  /* 0x2000001407087230 */ /* 0x000fc80000000800 */
[----:B------:R-:W-:-:S05]  /*0630*/  HSETP2.GEU.AND P0, PT, R15.H0_H0, R20.H0_H0, PT ;  /* 0x200000140f007234 */ /* 0x000fca0003f0e800 */
[----:B------:R-:W-:Y:S01]  /*0640*/  SEL R11, R20, R15, P0 ;  /* 0x0000000f140b7207 */ /* 0x000fe20000000000 */
[----:B------:R-:W-:Y:S07]  /*0650*/  BRA.U UP2, `(.L_x_4) ;  /* 0xfffffff902e47547 */ /* 0x000fee000b83ffff */
.L_x_3:
[----:B------:R-:W-:Y:S05]  /*0660*/  BRA.U !UP1, `(.L_x_2) ;  /* 0x0000000509307547 */ /* 0x000fea000b800000 */
[----:B------:R-:W-:Y:S02]  /*0670*/  UISETP.GE.U32.AND UP1, UPT, UR8, 0x8, UPT ;  /* 0x000000080800788c */ /* 0x000fe4000bf26070 */
[----:B------:R-:W-:-:S04]  /*0680*/  ULOP3.LUT UR6, UR11, 0x7, URZ, 0xc0, !UPT ;  /* 0x000000070b067892 */ /* 0x000fc8000f8ec0ff */
[----:B------:R-:W-:-:S03]  /*0690*/  UISETP.NE.AND UP2, UPT, UR6, URZ, UPT ;  /* 0x000000ff0600728c */ /* 0x000fc6000bf45270 */
[----:B------:R-:W-:Y:S08]  /*06a0*/  BRA.U !UP1, `(.L_x_5) ;  /* 0x0000000109907547 */ /* 0x000ff0000b800000 */
[----:B------:R-:W-:-:S04]  /*06b0*/  VIADD R7, R0, UR4 ;  /* 0x0000000400077c36 */ /* 0x000fc80008000000 */
        /* <DEDUP_REMOVED lines=8> */
[----:B------:R-:W4:Y:S01]  /*0740*/  LDG.E.U16 R17, desc[UR12][R6.64+0xe] ;  /* 0x00000e0c06117981 */ /* 0x000f22000c1e1500 */
[----:B------:R-:W-:Y:S01]  /*0750*/  VIADD R0, R0, 0x8 ;  /* 0x0000000800007836 */ /* 0x000fe20000000000 */
[--C-:B--2---:R-:W-:Y:S01]  /*0760*/  HSETP2.GEU.AND P0, PT, R11.H0_H0, R10.reuse.H0_H0, PT ;  /* 0x2000000a0b007234 */ /* 0x104fe20003f0e800 */
[----:B------:R-:W-:-:S04]  /*0770*/  HADD2 R8, R8.H0_H0, R10.H0_H0 ;  /* 0x2000000a08087230 */ /* 0x000fc80000000800 */
[----:B------:R-:W-:Y:S01]  /*0780*/  SEL R11, R10, R11, P0 ;  /* 0x0000000b0a0b7207 */ /* 0x000fe20000000000 */
[----:B---3--:R-:W-:-:S04]  /*0790*/  HADD2 R8, R8.H0_H0, R12.H0_H0 ;  /* 0x2000000c08087230 */ /* 0x008fc80000000800 */
[----:B------:R-:W-:Y:S01]  /*07a0*/  HSETP2.GEU.AND P0, PT, R11.H0_H0, R12.H0_H0, PT ;  /* 0x2000000c0b007234 */ /* 0x000fe20003f0e800 */
[----:B----4-:R-:W-:-:S04]  /*07b0*/  HADD2 R8, R8.H0_H0, R14.H0_H0 ;  /* 0x2000000e08087230 */ /* 0x010fc80000000800 */
        /* <DEDUP_REMOVED lines=10> */
[----:B------:R-:W-:-:S05]  /*0860*/  HSETP2.GEU.AND P0, PT, R11.H0_H0, R18.H0_H0, PT ;  /* 0x200000120b007234 */ /* 0x000fca0003f0e800 */
[----:B------:R-:W-:-:S05]  /*0870*/  SEL R6, R18, R11, P0 ;  /* 0x0000000b12067207 */ /* 0x000fca0000000000 */
[----:B------:R-:W-:-:S05]  /*0880*/  HSETP2.GEU.AND P0, PT, R6.H0_H0, R15.H0_H0, PT ;  /* 0x2000000f06007234 */ /* 0x000fca0003f0e800 */
[----:B------:R-:W-:-:S05]  /*0890*/  SEL R6, R15, R6, P0 ;  /* 0x000000060f067207 */ /* 0x000fca0000000000 */
[----:B------:R-:W-:-:S05]  /*08a0*/  HSETP2.GEU.AND P0, PT, R6.H0_H0, R13.H0_H0, PT ;  /* 0x2000000d06007234 */ /* 0x000fca0003f0e800 */
[----:B------:R-:W-:-:S05]  /*08b0*/  SEL R6, R13, R6, P0 ;  /* 0x000000060d067207 */ /* 0x000fca0000000000 */
[----:B------:R-:W-:-:S05]  /*08c0*/  HSETP2.GEU.AND P0, PT, R6.H0_H0, R17.H0_H0, PT ;  /* 0x2000001106007234 */ /* 0x000fca0003f0e800 */
[----:B------:R-:W-:-:S04]  /*08d0*/  SEL R6, R17, R6, P0 ;  /* 0x0000000611067207 */ /* 0x000fc80000000000 */
[----:B------:R-:W-:-:S07]  /*08e0*/  PRMT R11, R6, 0x7610, R11 ;  /* 0x00007610060b7816 */ /* 0x000fce000000000b */
.L_x_5:
        /* <DEDUP_REMOVED lines=20> */
[----:B------:R-:W-:-:S05]  /*0a30*/  HSETP2.GEU.AND P0, PT, R11.H0_H0, R14.H0_H0, PT ;  /* 0x2000000e0b007234 */ /* 0x000fca0003f0e800 */
[----:B------:R-:W-:-:S05]  /*0a40*/  SEL R11, R14, R11, P0 ;  /* 0x0000000b0e0b7207 */ /* 0x000fca0000000000 */
[----:B------:R-:W-:-:S05]  /*0a50*/  HSETP2.GEU.AND P0, PT, R11.H0_H0, R16.H0_H0, PT ;  /* 0x200000100b007234 */ /* 0x000fca0003f0e800 */
[----:B------:R-:W-:-:S08]  /*0a60*/  SEL R11, R16, R11, P0 ;  /* 0x0000000b100b7207 */ /* 0x000fd00000000000 */
.L_x_6:
[----:B------:R-:W-:Y:S05]  /*0a70*/  BRA.U !UP2, `(.L_x_2) ;  /* 0x000000010a2c7547 */ /* 0x000fea000b800000 */
[----:B------:R-:W-:Y:S01]  /*0a80*/  VIADD R13, R0, UR4 ;  /* 0x00000004000d7c36 */ /* 0x000fe20008000000 */
[----:B------:R-:W-:-:S12]  /*0a90*/  UIADD3 UR5, UPT, UPT, -UR5, URZ, URZ ;  /* 0x000000ff05057290 */ /* 0x000fd8000fffe1ff */
.L_x_7:
[----:B------:R-:W-:-:S06]  /*0aa0*/  IMAD.WIDE R6, R13, 0x2, R2 ;  /* 0x000000020d067825 */ /* 0x000fcc00078e0202 */
[----:B------:R-:W2:Y:S01]  /*0ab0*/  LDG.E.U16 R6, desc[UR12][R6.64] ;  /* 0x0000000c06067981 */ /* 0x000ea2000c1e1500 */
[----:B------:R-:W-:Y:S01]  /*0ac0*/  UIADD3 UR5, UPT, UPT, UR5, 0x1, URZ ;  /* 0x0000000105057890 */ /* 0x000fe2000fffe0ff */
[----:B------:R-:W-:-:S03]  /*0ad0*/  IADD3 R13, PT, PT, R13, 0x1, RZ ;  /* 0x000000010d0d7810 */ /* 0x000fc60007ffe0ff */
[----:B------:R-:W-:Y:S01]  /*0ae0*/  UISETP.NE.AND UP1, UPT, UR5, URZ, UPT ;  /* 0x000000ff0500728c */ /* 0x000fe2000bf25270 */
[--C-:B--2---:R-:W-:Y:S01]  /*0af0*/  HSETP2.GEU.AND P0, PT, R11.H0_H0, R6.reuse.H0_H0, PT ;  /* 0x200000060b007234 */ /* 0x104fe20003f0e800 */
[----:B------:R-:W-:-:S04]  /*0b00*/  HADD2 R8, R8.H0_H0, R6.H0_H0 ;  /* 0x2000000608087230 */ /* 0x000fc80000000800 */
[----:B------:R-:W-:-:S03]  /*0b10*/  SEL R11, R6, R11, P0 ;  /* 0x0000000b060b7207 */ /* 0x000fc60000000000 */
[----:B------:R-:W-:Y:S05]  /*0b20*/  BRA.U UP1, `(.L_x_7) ;  /* 0xfffffffd01dc7547 */ /* 0x000fea000b83ffff */
.L_x_2:
[----:B------:R-:W-:Y:S06]  /*0b30*/  BAR.SYNC.DEFER_BLOCKING 0x0 ;  /* 0x0000000000007b1d */ /* 0x000fec0000010000 */
[----:B------:R-:W-:Y:S05]  /*0b40*/  BRA.U !UP0, `(.L_x_8) ;  /* 0x0000000508507547 */ /* 0x000fea000b800000 */
[----:B------:R-:W-:Y:S02]  /*0b50*/  UISETP.GE.U32.AND UP0, UPT, UR11, 0x4, UPT ;  /* 0x000000040b00788c */ /* 0x000fe4000bf06070 */
[----:B------:R-:W-:-:S04]  /*0b60*/  ULOP3.LUT UR5, UR11, 0x3, URZ, 0xc0, !UPT ;  /* 0x000000030b057892 */ /* 0x000fc8000f8ec0ff */
[----:B------:R-:W-:-:S03]  /*0b70*/  UISETP.NE.AND UP1, UPT, UR5, URZ, UPT ;  /* 0x000000ff0500728c */ /* 0x000fc6000bf25270 */
[----:B------:R-:W-:Y:S08]  /*0b80*/  BRA.U !UP0, `(.L_x_9) ;  /* 0x0000000108f47547 */ /* 0x000ff0000b800000 */
[----:B------:R-:W1:Y:S01]  /*0b90*/  LDCU UR6, c[0x0][0x398] ;  /* 0x00007300ff0677ac */ /* 0x000e620008000800 */
[----:B------:R-:W-:-:S04]  /*0ba0*/  ULOP3.LUT UR4, UR11, 0x7ffffffc, URZ, 0xc0, !UPT ;  /* 0x7ffffffc0b047892 */ /* 0x000fc8000f8ec0ff */
[----:B------:R-:W-:Y:S01]  /*0bb0*/  UIADD3 UR4, UPT, UPT, -UR4, URZ, URZ ;  /* 0x000000ff04047290 */ /* 0x000fe2000fffe1ff */
[----:B-1----:R-:W-:-:S13]  /*0bc0*/  ISETP.GE.U32.AND P2, PT, R22, UR6, PT ;  /* 0x0000000616007c0c */ /* 0x002fda000bf46070 */
.L_x_10:
[----:B-----5:R-:W-:Y:S01]  /*0bd0*/  @!P1 HADD2 R9, R9.H0_H0, -R11.H0_H0 ;  /* 0xa000000b09099230 */ /* 0x020fe20000000800 */
[----:B------:R-:W-:Y:S01]  /*0be0*/  PLOP3.LUT P0, PT, PT, PT, PT, 0x80, 0x8 ;  /* 0x000000000008781c */ /* 0x000fe20003f0f070 */
[----:B------:R-:W-:Y:S01]  /*0bf0*/  IMAD.MOV.U32 R0, RZ, RZ, RZ ;  /* 0x000000ffff007224 */ /* 0x000fe200078e00ff */
[----:B------:R-:W-:Y:S02]  /*0c00*/  UIADD3 UR4, UPT, UPT, UR4, 0x4, URZ ;  /* 0x0000000404047890 */ /* 0x000fe4000fffe0ff */
[----:B------:R-:W-:Y:S02]  /*0c10*/  @!P1 HADD2.F32 R9, -RZ, R9.H0_H0 ;  /* 0x20000009ff099230 */ /* 0x000fe40000004100 */
[----:B------:R-:W-:-:S03]  /*0c20*/  UISETP.NE.AND UP0, UPT, UR4, URZ, UPT ;  /* 0x000000ff0400728c */ /* 0x000fc6000bf05270 */
[----:B------:R-:W-:-:S05]  /*0c30*/  @!P1 FMUL R9, R9, 1.4426950216293334961 ;  /* 0x3fb8aa3b09099820 */ /* 0x000fca0000400000 */
[----:B------:R-:W-:-:S04]  /*0c40*/  @!P1 FSETP.GEU.AND P3, PT, R9, -126, PT ;  /* 0xc2fc00000900980b */ /* 0x000fc80003f6e000 */
[----:B------:R-:W-:-:S13]  /*0c50*/  @!P1 PLOP3.LUT P0, PT, P3, PT, PT, 0x80, 0x8 ;  /* 0x000000000008981c */ /* 0x000fda0001f0f070 */
[----:B------:R-:W-:-:S04]  /*0c60*/  @!P0 FMUL R9, R9, 0.5 ;  /* 0x3f00000009098820 */ /* 0x000fc80000400000 */
[----:B------:R-:W1:Y:S02]  /*0c70*/  @!P1 MUFU.EX2 R2, R9 ;  /* 0x0000000900029308 */ /* 0x000e640000000800 */
[----:B-1----:R-:W-:Y:S01]  /*0c80*/  @!P0 FMUL R2, R2, R2 ;  /* 0x0000000202028220 */ /* 0x002fe20000400000 */
[----:B------:R-:W-:-:S03]  /*0c90*/  PLOP3.LUT P0, PT, PT, PT, PT, 0x80, 0x8 ;  /* 0x000000000008781c */ /* 0x000fc60003f0f070 */
[----:B------:R-:W-:Y:S01]  /*0ca0*/  @!P1 IMAD.MOV.U32 R0, RZ, RZ, R2 ;  /* 0x000000ffff009224 */ /* 0x000fe200078e0002 */
[----:B------:R-:W-:-:S04]  /*0cb0*/  PLOP3.LUT P1, PT, P2, PT, PT, 0x80, 0x8 ;  /* 0x000000000008781c */ /* 0x000fc8000172f070 */
[----:B------:R-:W-:-:S09]  /*0cc0*/  F2FP.F16.F32.PACK_AB R6, RZ, R0 ;  /* 0x00000000ff06723e */ /* 0x000fd200000000ff */
[----:B------:R-:W-:Y:S02]  /*0cd0*/  @!P1 HADD2 R0, R6.H0_H0, -R11.H0_H0 ;  /* 0xa000000b06009230 */ /* 0x000fe40000000800 */
[----:B------:R-:W-:-:S03]  /*0ce0*/  HADD2 R6, R8.H0_H0, R6.H0_H0 ;  /* 0x2000000608067230 */ /* 0x000fc60000000800 */
[----:B------:R-:W-:-:S05]  /*0cf0*/  @!P1 HADD2.F32 R0, -RZ, R0.H0_H0 ;  /* 0x20000000ff009230 */ /* 0x000fca0000004100 */
[----:B------:R-:W-:Y:S01]  /*0d00*/  @!P1 FMUL R2, R0, 1.4426950216293334961 ;  /* 0x3fb8aa3b00029820 */ /* 0x000fe20000400000 */
[----:B------:R-:W-:-:S04]  /*0d10*/  IMAD.MOV.U32 R0, RZ, RZ, RZ ;  /* 0x000000ffff007224 */ /* 0x000fc800078e00ff */
[----:B------:R-:W-:-:S04]  /*0d20*/  @!P1 FSETP.GEU.AND P3, PT, R2, -126, PT ;  /* 0xc2fc00000200980b */ /* 0x000fc80003f6e000 */
[----:B------:R-:W-:-:S13]  /*0d30*/  @!P1 PLOP3.LUT P0, PT, P3, PT, PT, 0x80, 0x8 ;  /* 0x000000000008981c */ /* 0x000fda0001f0f070 */
[----:B------:R-:W-:-:S04]  /*0d40*/  @!P0 FMUL R2, R2, 0.5 ;  /* 0x3f00000002028820 */ /* 0x000fc80000400000 */
[----:B------:R-:W1:Y:S02]  /*0d50*/  @!P1 MUFU.EX2 R3, R2 ;  /* 0x0000000200039308 */ /* 0x000e640000000800 */
[----:B-1----:R-:W-:Y:S01]  /*0d60*/  @!P0 FMUL R3, R3, R3 ;  /* 0x0000000303038220 */ /* 0x002fe20000400000 */
[----:B------:R-:W-:-:S03]  /*0d70*/  PLOP3.LUT P0, PT, PT, PT, PT, 0x80, 0x8 ;  /* 0x000000000008781c */ /* 0x000fc60003f0f070 */
[----:B------:R-:W-:-:S05]  /*0d80*/  @!P1 IMAD.MOV.U32 R0, RZ, RZ, R3 ;  /* 0x000000ffff009224 */ /* 0x000fca00078e0003 */
[----:B------:R-:W-:-:S05]  /*0d90*/  F2FP.F16.F32.PACK_AB R7, RZ, R0 ;  /* 0x00000000ff07723e */ /* 0x000fca00000000ff */
        /* <DEDUP_REMOVED lines=10> */
[----:B------:R-:W-:-:S04]  /*0e40*/  PLOP3.LUT P0, PT, PT, PT, PT, 0x80, 0x8 ;  /* 0x000000000008781c */ /* 0x000fc80003f0f070 */
[----:B------:R-:W-:-:S04]  /*0e50*/  @!P1 MOV R0, R2 ;  /* 0x0000000200009202 */ /* 0x000fc80000000f00 */
        /* <DEDUP_REMOVED lines=10> */
[----:B-1----:R-:W-:-:S04]  /*0f00*/  @!P0 FMUL R3, R3, R3 ;  /* 0x0000000303038220 */ /* 0x002fc80000400000 */
[----:B------:R-:W-:-:S05]  /*0f10*/  @!P1 IMAD.MOV.U32 R0, RZ, RZ, R3 ;  /* 0x000000ffff009224 */ /* 0x000fca00078e0003 */
[----:B------:R-:W-:-:S04]  /*0f20*/  F2FP.F16.F32.PACK_AB R0, RZ, R0 ;  /* 0x00000000ff00723e */ /* 0x000fc800000000ff */
[----:B------:R-:W-:-:S05]  /*0f30*/  PRMT R9, R0, 0x7610, R9 ;  /* 0x0000761000097816 */ /* 0x000fca0000000009 */
[----:B------:R-:W-:Y:S01]  /*0f40*/  HADD2 R8, R6.H0_H0, R9.H0_H0 ;  /* 0x2000000906087230 */ /* 0x000fe20000000800 */
[----:B------:R-:W-:Y:S06]  /*0f50*/  BRA.U UP0, `(.L_x_10) ;  /* 0xfffffffd001c7547 */ /* 0x000fec000b83ffff */
.L_x_9:
[----:B------:R-:W-:Y:S05]  /*0f60*/  BRA.U !UP1, `(.L_x_8) ;  /* 0x0000000109487547 */ /* 0x000fea000b800000 */
[----:B------:R-:W-:-:S12]  /*0f70*/  UIADD3 UR4, UPT, UPT, -UR5, URZ, URZ ;  /* 0x000000ff05047290 */ /* 0x000fd8000fffe1ff */
.L_x_11:
        /* <DEDUP_REMOVED lines=17> */
.L_x_8:
[----:B------:R-:W1:Y:S01]  /*1090*/  LDCU UR4, c[0x0][0x398] ;  /* 0x00007300ff0477ac */ /* 0x000e620008000800 */
[----:B------:R-:W-:Y:S01]  /*10a0*/  BAR.SYNC.DEFER_BLOCKING 0x0 ;  /* 0x0000000000007b1d */ /* 0x000fe20000010000 */
[----:B-1----:R-:W-:-:S13]  /*10b0*/  ISETP.GE.U32.AND P0, PT, R22, UR4, PT ;  /* 0x0000000416007c0c */ /* 0x002fda000bf06070 */
[----:B------:R-:W-:Y:S05]  /*10c0*/  @P0 EXIT ;  /* 0x000000000000094d */ /* 0x000fea0003800000 */
[----:B------:R-:W-:Y:S02]  /*10d0*/  HADD2.F32 R3, -RZ, R8.H0_H0 ;  /* 0x20000008ff037230 */ /* 0x000fe40000004100 */
[----:B-----5:R-:W-:Y:S02]  /*10e0*/  HADD2.F32 R2, -RZ, R9.H0_H0 ;  /* 0x20000009ff027230 */ /* 0x020fe40000004100 */
[----:B------:R-:W1:Y:S03]  /*10f0*/  MUFU.RCP R7, R3 ;  /* 0x0000000300077308 */ /* 0x000e660000001000 */
[----:B-1----:R-:W-:-:S05]  /*1100*/  FMUL R6, R2, R7 ;  /* 0x0000000702067220 */ /* 0x002fca0000400000 */
[----:B------:R-:W-:-:S05]  /*1110*/  F2FP.F16.F32.PACK_AB R0, RZ, R6 ;  /* 0x00000006ff00723e */ /* 0x000fca00000000ff */
[C---:B------:R-:W-:Y:S02]  /*1120*/  HSETP2.GEU.AND P1, PT, |R0|.reuse.H0_H0, 8.523464202880859375e-06, 8.523464202880859375e-06, PT ;  /* 0x008f008f00007434 */ /* 0x040fe40003f2ea00 */
[----:B------:R-:W-:-:S05]  /*1130*/  HSETP2.GT.AND P0, PT, |R0|.H0_H0, RZ.H0_H0, PT ;  /* 0x200000ff00007234 */ /* 0x000fca0003f04a00 */
[----:B------:R-:W-:-:S13]  /*1140*/  PLOP3.LUT P0, PT, P1, P0, PT, 0xf2, 0x2f ;  /* 0x00000000002f781c */ /* 0x000fda0000f01e72 */
[----:B------:R-:W-:-:S04]  /*1150*/  @!P0 FFMA R2, -R3, R6, R2 ;  /* 0x0000000603028223 */ /* 0x000fc80000000102 */
[----:B------:R-:W-:-:S05]  /*1160*/  @!P0 FFMA R2, R7, R2, R6 ;  /* 0x0000000207028223 */ /* 0x000fca0000000006 */
[----:B------:R-:W-:-:S05]  /*1170*/  @!P0 F2FP.F16.F32.PACK_AB R0, RZ, R2 ;  /* 0x00000002ff00823e */ /* 0x000fca00000000ff */
[----:B------:R-:W-:Y:S01]  /*1180*/  STG.E.U16 desc[UR12][R4.64], R0 ;  /* 0x0000000004007986 */ /* 0x000fe2000c10150c */
[----:B------:R-:W-:Y:S05]  /*1190*/  EXIT ;  /* 0x000000000000794d */ /* 0x000fea0003800000 */
.L_x_12:
[----:B------:R-:W-:-:S00]  /*11a0*/  BRA `(.L_x_12) ;  /* 0xfffffffc00fc7947 */ /* 0x000fc0000383ffff */
[----:B------:R-:W-:-:S00]  /*11b0*/  NOP ;  /* 0x0000000000007918 */ /* 0x000fc00000000000 */
        /* <DEDUP_REMOVED lines=12> */
.L_x_36:


//--------------------- .text._Z14addmask_kernelP6__halfPKS_iiiS_ --------------------------
	.section	.text._Z14addmask_kernelP6__halfPKS_iiiS_,"ax",@progbits
	.align	128
        .global         _Z14addmask_kernelP6__halfPKS_iiiS_
        .type           _Z14addmask_kernelP6__halfPKS_iiiS_,@function
        .size           _Z14addmask_kernelP6__halfPKS_iiiS_,(.L_x_37 - _Z14addmask_kernelP6__halfPKS_iiiS_)
        .other          _Z14addmask_kernelP6__halfPKS_iiiS_,@"STO_CUDA_ENTRY STV_DEFAULT"
_Z14addmask_kernelP6__halfPKS_iiiS_:
.text._Z14addmask_kernelP6__halfPKS_iiiS_:
[----:B------:R-:W-:Y:S08]  /*0000*/  LDC R1, c[0x0][0x37c] ;  /* 0x0000df00ff017b82 */ /* 0x000ff00000000800 */
[----:B------:R-:W0:Y:S01]  /*0010*/  LDC R9, c[0x0][0x394] ;  /* 0x0000e500ff097b82 */ /* 0x000e220000000800 */
[----:B------:R-:W1:Y:S01]  /*0020*/  LDCU.64 UR4, c[0x0][0x358] ;  /* 0x00006b00ff0477ac */ /* 0x000e620008000a00 */
[----:B------:R-:W-:Y:S06]  /*0030*/  BSSY.RECONVERGENT B0, `(.L_x_13) ;  /* 0x000003e000007945 */ /* 0x000fec0003800200 */
[----:B------:R-:W2:Y:S01]  /*0040*/  S2UR UR6, SR_CTAID.X ;  /* 0x00000000000679c3 */ /* 0x000ea20000002500 */
[----:B0-----:R-:W0:Y:S01]  /*0050*/  I2F.U32.RP R4, R9 ;  /* 0x0000000900047306 */ /* 0x001e220000209000 */
[----:B------:R-:W-:-:S07]  /*0060*/  ISETP.NE.U32.AND P2, PT, R9, RZ, PT ;  /* 0x000000ff0900720c */ /* 0x000fce0003f45070 */
[----:B0-----:R-:W0:Y:S02]  /*0070*/  MUFU.RCP R4, R4 ;  /* 0x0000000400047308 */ /* 0x001e240000001000 */
[----:B0-----:R-:W-:Y:S02]  /*0080*/  IADD3 R2, PT, PT, R4, 0xffffffe, RZ ;  /* 0x0ffffffe04027810 */ /* 0x001fe40007ffe0ff */
[----:B------:R-:W0:Y:S04]  /*0090*/  S2R R4, SR_TID.X ;  /* 0x0000000000047919 */ /* 0x000e280000002100 */
[----:B------:R3:W4:Y:S02]  /*00a0*/  F2I.FTZ.U32.TRUNC.NTZ R3, R2 ;  /* 0x0000000200037305 */ /* 0x000724000021f000 */
[----:B---3--:R-:W-:Y:S01]  /*00b0*/  IMAD.MOV.U32 R2, RZ, RZ, RZ ;  /* 0x000000ffff027224 */ /* 0x008fe200078e00ff */
[----:B----4-:R-:W-:-:S05]  /*00c0*/  IADD3 R0, PT, PT, RZ, -R3, RZ ;  /* 0x80000003ff007210 */ /* 0x010fca0007ffe0ff */
[----:B------:R-:W-:-:S04]  /*00d0*/  IMAD R5, R0, R9, RZ ;  /* 0x0000000900057224 */ /* 0x000fc800078e02ff */
[----:B------:R-:W-:Y:S02]  /*00e0*/  IMAD.HI.U32 R0, R3, R5, R2 ;  /* 0x0000000503007227 */ /* 0x000fe400078e0002 */
[----:B------:R-:W0:Y:S04]  /*00f0*/  LDC R5, c[0x0][0x398] ;  /* 0x0000e600ff057b82 */ /* 0x000e280000000800 */
[----:B--2---:R-:W-:-:S04]  /*0100*/  IMAD.HI.U32 R0, R0, UR6, RZ ;  /* 0x0000000600007c27 */ /* 0x004fc8000f8e00ff */
[----:B------:R-:W2:Y:S01]  /*0110*/  LDC.64 R2, c[0x0][0x380] ;  /* 0x0000e000ff027b82 */ /* 0x000ea20000000a00 */
[----:B------:R-:W-:-:S05]  /*0120*/  IADD3 R6, PT, PT, -R0, RZ, RZ ;  /* 0x000000ff00067210 */ /* 0x000fca0007ffe1ff */
[----:B------:R-:W-:-:S05]  /*0130*/  IMAD R6, R9, R6, UR6 ;  /* 0x0000000609067e24 */ /* 0x000fca000f8e0206 */
[----:B------:R-:W-:Y:S01]  /*0140*/  ISETP.GE.U32.AND P0, PT, R6, R9, PT ;  /* 0x000000090600720c */ /* 0x000fe20003f06070 */
[----:B0-----:R-:W-:-:S12]  /*0150*/  IMAD R7, R5, UR6, R4 ;  /* 0x0000000605077c24 */ /* 0x001fd8000f8e0204 */
[----:B------:R-:W-:Y:S01]  /*0160*/  @P0 IMAD.IADD R6, R6, 0x1, -R9 ;  /* 0x0000000106060824 */ /* 0x000fe200078e0a09 */
[----:B------:R-:W-:Y:S01]  /*0170*/  @P0 IADD3 R0, PT, PT, R0, 0x1, RZ ;  /* 0x0000000100000810 */ /* 0x000fe20007ffe0ff */
[----:B--2---:R-:W-:Y:S01]  /*0180*/  IMAD.WIDE.U32 R2, R7, 0x2, R2 ;  /* 0x0000000207027825 */ /* 0x004fe200078e0002 */
[----:B------:R-:W-:Y:S02]  /*0190*/  ISETP.GE.U32.AND P0, PT, R4, R5, PT ;  /* 0x000000050400720c */ /* 0x000fe40003f06070 */
[----:B------:R-:W-:-:S13]  /*01a0*/  ISETP.GE.U32.AND P1, PT, R6, R9, PT ;  /* 0x000000090600720c */ /* 0x000fda0003f26070 */
[----:B------:R-:W-:Y:S01]  /*01b0*/  @P1 VIADD R0, R0, 0x1 ;  /* 0x0000000100001836 */ /* 0x000fe20000000000 */
[----:B------:R-:W-:Y:S01]  /*01c0*/  @!P2 LOP3.LUT R0, RZ, R9, RZ, 0x33, !PT ;  /* 0x00000009ff00a212 */ /* 0x000fe200078e33ff */
[----:B-1----:R-:W-:Y:S06]  /*01d0*/  @P0 BRA `(.L_x_14) ;  /* 0x0000000000840947 */ /* 0x002fec0003800000 */
[----:B------:R-:W0:Y:S08]  /*01e0*/  I2F.U32.RP R8, R5 ;  /* 0x0000000500087306 */ /* 0x000e300000209000 */
[----:B0-----:R-:W0:Y:S02]  /*01f0*/  MUFU.RCP R8, R8 ;  /* 0x0000000800087308 */ /* 0x001e240000001000 */
[----:B0-----:R-:W-:-:S06]  /*0200*/  IADD3 R6, PT, PT, R8, 0xffffffe, RZ ;  /* 0x0ffffffe08067810 */ /* 0x001fcc0007ffe0ff */
[----:B------:R0:W1:Y:S02]  /*0210*/  F2I.FTZ.U32.TRUNC.NTZ R7, R6 ;  /* 0x0000000600077305 */ /* 0x000064000021f000 */
[----:B0-----:R-:W-:Y:S02]  /*0220*/  HFMA2 R6, -RZ, RZ, 0, 0 ;  /* 0x00000000ff067431 */ /* 0x001fe400000001ff */
[----:B-1----:R-:W-:-:S04]  /*0230*/  IMAD.MOV R10, RZ, RZ, -R7 ;  /* 0x000000ffff0a7224 */ /* 0x002fc800078e0a07 */
[----:B------:R-:W-:-:S04]  /*0240*/  IMAD R9, R10, R5, RZ ;  /* 0x000000050a097224 */ /* 0x000fc800078e02ff */
[----:B------:R-:W-:-:S06]  /*0250*/  IMAD.HI.U32 R7, R7, R9, R6 ;  /* 0x0000000907077227 */ /* 0x000fcc00078e0006 */
[----:B------:R-:W-:-:S04]  /*0260*/  IMAD.HI.U32 R9, R7, R0, RZ ;  /* 0x0000000007097227 */ /* 0x000fc800078e00ff */
[----:B------:R-:W-:-:S04]  /*0270*/  IMAD.HI.U32 R7, R7, UR6, RZ ;  /* 0x0000000607077c27 */ /* 0x000fc8000f8e00ff */
[----:B------:R-:W-:Y:S01]  /*0280*/  IMAD.MOV R9, RZ, RZ, -R9 ;  /* 0x000000ffff097224 */ /* 0x000fe200078e0a09 */
[----:B------:R-:W-:Y:S02]  /*0290*/  IADD3 R10, PT, PT, -R7, RZ, RZ ;  /* 0x000000ff070a7210 */ /* 0x000fe40007ffe1ff */
[----:B------:R-:W0:Y:S01]  /*02a0*/  LDC.64 R6, c[0x0][0x388] ;  /* 0x0000e200ff067b82 */ /* 0x000e220000000a00 */
[C---:B------:R-:W-:Y:S01]  /*02b0*/  IMAD R8, R5.reuse, R9, R0 ;  /* 0x0000000905087224 */ /* 0x040fe200078e0200 */
[----:B------:R-:W-:Y:S01]  /*02c0*/  LOP3.LUT R9, RZ, R5, RZ, 0x33, !PT ;  /* 0x00000005ff097212 */ /* 0x000fe200078e33ff */
[----:B------:R-:W-:-:S03]  /*02d0*/  IMAD R10, R5, R10, UR6 ;  /* 0x00000006050a7e24 */ /* 0x000fc6000f8e020a */
[-C--:B------:R-:W-:Y:S02]  /*02e0*/  ISETP.GE.U32.AND P1, PT, R8, R5.reuse, PT ;  /* 0x000000050800720c */ /* 0x080fe40003f26070 */
[----:B------:R-:W-:-:S11]  /*02f0*/  ISETP.GE.U32.AND P2, PT, R10, R5, PT ;  /* 0x000000050a00720c */ /* 0x000fd60003f46070 */
[----:B------:R-:W-:Y:S02]  /*0300*/  @P1 IMAD.IADD R8, R8, 0x1, -R5 ;  /* 0x0000000108081824 */ /* 0x000fe400078e0a05 */
[-C--:B------:R-:W-:Y:S02]  /*0310*/  @P2 IADD3 R10, PT, PT, R10, -R5.reuse, RZ ;  /* 0x800000050a0a2210 */ /* 0x080fe40007ffe0ff */
[----:B------:R-:W-:Y:S02]  /*0320*/  ISETP.NE.U32.AND P2, PT, R5, RZ, PT ;  /* 0x000000ff0500720c */ /* 0x000fe40003f45070 */
[-C--:B------:R-:W-:Y:S02]  /*0330*/  ISETP.GE.U32.AND P1, PT, R8, R5.reuse, PT ;  /* 0x000000050800720c */ /* 0x080fe40003f26070 */
[----:B------:R-:W-:-:S11]  /*0340*/  ISETP.GE.U32.AND P3, PT, R10, R5, PT ;  /* 0x000000050a00720c */ /* 0x000fd60003f66070 */
[----:B------:R-:W-:Y:S02]  /*0350*/  @P1 IMAD.IADD R8, R8, 0x1, -R5 ;  /* 0x0000000108081824 */ /* 0x000fe400078e0a05 */
[----:B------:R-:W-:-:S03]  /*0360*/  @P3 IADD3 R10, PT, PT, R10, -R5, RZ ;  /* 0x800000050a0a3210 */ /* 0x000fc60007ffe0ff */
[C---:B------:R-:W-:Y:S02]  /*0370*/  SEL R11, R9.reuse, R8, !P2 ;  /* 0x00000008090b7207 */ /* 0x040fe40005000000 */
[----:B------:R-:W-:-:S04]  /*0380*/  SEL R9, R9, R10, !P2 ;  /* 0x0000000a09097207 */ /* 0x000fc80005000000 */
[----:B------:R-:W-:-:S05]  /*0390*/  IADD3 R9, PT, PT, R9, R0, -R11 ;  /* 0x0000000009097210 */ /* 0x000fca0007ffe80b */
[----:B------:R-:W-:-:S04]  /*03a0*/  IMAD R5, R9, R5, R4 ;  /* 0x0000000509057224 */ /* 0x000fc800078e0204 */
[----:B0-----:R-:W-:Y:S02]  /*03b0*/  IMAD.WIDE.U32 R4, R5, 0x2, R6 ;  /* 0x0000000205047825 */ /* 0x001fe400078e0006 */
[----:B------:R0:W5:Y:S04]  /*03c0*/  LDG.E.U16 R7, desc[UR4][R2.64] ;  /* 0x0000000402077981 */ /* 0x000168000c1e1500 */
[----:B------:R0:W5:Y:S01]  /*03d0*/  LDG.E.U16 R4, desc[UR4][R4.64] ;  /* 0x0000000404047981 */ /* 0x000162000c1e1500 */
[----:B------:R-:W-:Y:S05]  /*03e0*/  BRA `(.L_x_15) ;  /* 0x0000000000087947 */ /* 0x000fea0003800000 */
.L_x_14:
[----:B------:R-:W-:Y:S02]  /*03f0*/  PRMT R7, RZ, 0x7610, R7 ;  /* 0x00007610ff077816 */ /* 0x000fe40000000007 */
[----:B------:R-:W-:-:S07]  /*0400*/  PRMT R4, RZ, 0x7610, R4 ;  /* 0x00007610ff047816 */ /* 0x000fce0000000004 */
.L_x_15:
[----:B------:R-:W-:Y:S05]  /*0410*/  BSYNC.RECONVERGENT B0 ;  /* 0x0000000000007941 */ /* 0x000fea0003800200 */
.L_x_13:
[----:B------:R-:W1:Y:S01]  /*0420*/  @!P0 LDC.U16 R0, c[0x0][0x39c] ;  /* 0x0000e700ff008b82 */ /* 0x000e620000000400 */
[----:B-----5:R-:W-:-:S04]  /*0430*/  HADD2 R4, -R4.H0_H0, 1, 1 ;  /* 0x3c003c0004047430 */ /* 0x020fc80000000900 */
[----:B------:R-:W-:-:S04]  /*0440*/  HMUL2 R4, R4.H0_H0, -10000, -10000 ;  /* 0xf0e2f0e204047832 */ /* 0x000fc80000000800 */
[----:B-1----:R-:W-:Y:S02]  /*0450*/  @!P0 HFMA2 R7, R7.H0_H0, R0.H0_H0, R4.H0_H0 ;  /* 0x2000000007078231 */ /* 0x002fe40000040804 */
[----:B------:R-:W-:-:S05]  /*0460*/  IMAD.MOV.U32 R0, RZ, RZ, 0xfb53 ;  /* 0x0000fb53ff007424 */ /* 0x000fca00078e00ff */
[----:B------:R-:W-:-:S05]  /*0470*/  @P0 PRMT R7, R0, 0x7610, R7 ;  /* 0x0000761000070816 */ /* 0x000fca0000000007 */
[----:B------:R-:W-:Y:S01]  /*0480*/  STG.E.U16 desc[UR4][R2.64], R7 ;  /* 0x0000000702007986 */ /* 0x000fe2000c101504 */
[----:B------:R-:W-:Y:S05]  /*0490*/  EXIT ;  /* 0x000000000000794d */ /* 0x000fea0003800000 */
.L_x_16:
        /* <DEDUP_REMOVED lines=14> */
.L_x_37:


//--------------------- .text._Z13gemm_baselinePK6__halfS1_PS_mmm --------------------------
	.section	.text._Z13gemm_baselinePK6__halfS1_PS_mmm,"ax",@progbits
	.align	128
        .global         _Z13gemm_baselinePK6__halfS1_PS_mmm
        .type           _Z13gemm_baselinePK6__halfS1_PS_mmm,@function
        .size           _Z13gemm_baselinePK6__halfS1_PS_mmm,(.L_x_38 - _Z13gemm_baselinePK6__halfS1_PS_mmm)
        .other          _Z13gemm_baselinePK6__halfS1_PS_mmm,@"STO_CUDA_ENTRY STV_DEFAULT"
_Z13gemm_baselinePK6__halfS1_PS_mmm:
.text._Z13gemm_baselinePK6__halfS1_PS_mmm:
[----:B------:R-:W-:Y:S01]  /*0000*/  LDC R1, c[0x0][0x37c] ;  /* 0x0000df00ff017b82 */ /* 0x000fe20000000800 */
[----:B------:R-:W0:Y:S07]  /*0010*/  S2R R3, SR_TID.X ;  /* 0x0000000000037919 */ /* 0x000e2e0000002100 */
[----:B------:R-:W0:Y:S01]  /*0020*/  S2UR UR4, SR_CTAID.X ;  /* 0x00000000000479c3 */ /* 0x000e220000002500 */
[----:B------:R-:W1:Y:S01]  /*0030*/  LDCU.64 UR12, c[0x0][0x3a0] ;  /* 0x00007400ff0c77ac */ /* 0x000e620008000a00 */
[----:B------:R-:W2:Y:S01]  /*0040*/  S2R R5, SR_TID.Y ;  /* 0x0000000000057919 */ /* 0x000ea20000002200 */
[----:B------:R-:W3:Y:S05]  /*0050*/  LDCU.64 UR6, c[0x0][0x398] ;  /* 0x00007300ff0677ac */ /* 0x000eea0008000a00 */
[----:B------:R-:W0:Y:S08]  /*0060*/  LDC R0, c[0x0][0x360] ;  /* 0x0000d800ff007b82 */ /* 0x000e300000000800 */
[----:B------:R-:W2:Y:S08]  /*0070*/  S2UR UR5, SR_CTAID.Y ;  /* 0x00000000000579c3 */ /* 0x000eb00000002600 */
[----:B------:R-:W2:Y:S01]  /*0080*/  LDC R2, c[0x0][0x364] ;  /* 0x0000d900ff027b82 */ /* 0x000ea20000000800 */
[----:B0-----:R-:W-:-:S05]  /*0090*/  IMAD R0, R0, UR4, R3 ;  /* 0x0000000400007c24 */ /* 0x001fca000f8e0203 */
[----:B-1----:R-:W-:Y:S02]  /*00a0*/  ISETP.GE.U32.AND P0, PT, R0, UR12, PT ;  /* 0x0000000c00007c0c */ /* 0x002fe4000bf06070 */
[----:B------:R-:W-:-:S04]  /*00b0*/  SHF.R.S32.HI R3, RZ, 0x1f, R0 ;  /* 0x0000001fff037819 */ /* 0x000fc80000011400 */
[----:B------:R-:W-:Y:S01]  /*00c0*/  ISETP.GE.U32.AND.EX P0, PT, R3, UR13, PT, P0 ;  /* 0x0000000d03007c0c */ /* 0x000fe2000bf06100 */
[----:B--2---:R-:W-:-:S05]  /*00d0*/  IMAD R2, R2, UR5, R5 ;  /* 0x0000000502027c24 */ /* 0x004fca000f8e0205 */
[----:B---3--:R-:W-:-:S04]  /*00e0*/  ISETP.GE.U32.AND P1, PT, R2, UR6, PT ;  /* 0x0000000602007c0c */ /* 0x008fc8000bf26070 */
[----:B------:R-:W-:-:S13]  /*00f0*/  ISETP.GE.U32.OR.EX P0, PT, RZ, UR7, P0, P1 ;  /* 0x00000007ff007c0c */ /* 0x000fda0008706510 */
[----:B------:R-:W-:Y:S05]  /*0100*/  @P0 EXIT ;  /* 0x000000000000094d */ /* 0x000fea0003800000 */
[----:B------:R-:W0:Y:S01]  /*0110*/  LDCU.64 UR4, c[0x0][0x3a8] ;  /* 0x00007500ff0477ac */ /* 0x000e220008000a00 */
[----:B------:R-:W-:Y:S01]  /*0120*/  PRMT R4, RZ, 0x7610, R4 ;  /* 0x00007610ff047816 */ /* 0x000fe20000000004 */
[----:B------:R-:W1:Y:S01]  /*0130*/  LDCU.64 UR6, c[0x0][0x358] ;  /* 0x00006b00ff0677ac */ /* 0x000e620008000a00 */
[----:B0-----:R-:W-:-:S04]  /*0140*/  UISETP.NE.U32.AND UP0, UPT, UR4, URZ, UPT ;  /* 0x000000ff0400728c */ /* 0x001fc8000bf05070 */
[----:B------:R-:W-:-:S09]  /*0150*/  UISETP.NE.AND.EX UP0, UPT, UR5, URZ, UPT, UP0 ;  /* 0x000000ff0500728c */ /* 0x000fd2000bf05300 */
[----:B-1----:R-:W-:Y:S05]  /*0160*/  BRA.U !UP0, `(.L_x_17) ;  /* 0x0000000d080c7547 */ /* 0x002fea000b800000 */
[----:B------:R-:W-:Y:S01]  /*0170*/  UISETP.GE.U32.AND UP0, UPT, UR4, 0x8, UPT ;  /* 0x000000080400788c */ /* 0x000fe2000bf06070 */
[----:B------:R-:W-:Y:S02]  /*0180*/  HFMA2 R24, -RZ, RZ, 0, 0 ;  /* 0x00000000ff187431 */ /* 0x000fe400000001ff */
[----:B------:R-:W-:Y:S01]  /*0190*/  IMAD.MOV.U32 R10, RZ, RZ, RZ ;  /* 0x000000ffff0a7224 */ /* 0x000fe200078e00ff */
[----:B------:R-:W-:Y:S01]  /*01a0*/  MOV R5, RZ ;  /* 0x000000ff00057202 */ /* 0x000fe20000000f00 */
[----:B------:R-:W-:Y:S02]  /*01b0*/  UISETP.GE.U32.AND.EX UP0, UPT, UR5, URZ, UPT, UP0 ;  /* 0x000000ff0500728c */ /* 0x000fe4000bf06100 */
[----:B------:R-:W-:-:S07]  /*01c0*/  ULOP3.LUT UR11, UR4, 0x7, URZ, 0xc0, !UPT ;  /* 0x00000007040b7892 */ /* 0x000fce000f8ec0ff */
[----:B------:R-:W-:Y:S05]  /*01d0*/  BRA.U !UP0, `(.L_x_18) ;  /* 0x0000000508147547 */ /* 0x000fea000b800000 */
[----:B------:R-:W-:Y:S01]  /*01e0*/  IMAD.MOV.U32 R10, RZ, RZ, RZ ;  /* 0x000000ffff0a7224 */ /* 0x000fe200078e00ff */
[----:B------:R-:W-:Y:S01]  /*01f0*/  MOV R18, 0x8 ;  /* 0x0000000800127802 */ /* 0x000fe20000000f00 */
[----:B------:R-:W0:Y:S01]  /*0200*/  LDCU UR10, c[0x0][0x3ac] ;  /* 0x00007580ff0a77ac */ /* 0x000e220008000800 */
[----:B------:R-:W1:Y:S01]  /*0210*/  LDCU.128 UR16, c[0x0][0x380] ;  /* 0x00007000ff1077ac */ /* 0x000e620008000c00 */
[----:B------:R-:W-:Y:S02]  /*0220*/  ULOP3.LUT UR9, UR4, 0xfffffff8, URZ, 0xc0, !UPT ;  /* 0xfffffff804097892 */ /* 0x000fe4000f8ec0ff */
[----:B------:R-:W-:Y:S02]  /*0230*/  USHF.L.U64.HI UR8, UR12, 0x1, UR13 ;  /* 0x000000010c087899 */ /* 0x000fe4000801020d */
[----:B------:R-:W-:-:S12]  /*0240*/  USHF.L.U32 UR5, UR12, 0x1, URZ ;  /* 0x000000010c057899 */ /* 0x000fd800080006ff */
.L_x_19:
[----:B------:R-:W-:Y:S02]  /*0250*/  HFMA2 R7, -RZ, RZ, 0, 0 ;  /* 0x00000000ff077431 */ /* 0x000fe400000001ff */
[----:B------:R-:W-:Y:S02]  /*0260*/  IMAD R9, R5, UR12, RZ ;  /* 0x0000000c05097c24 */ /* 0x000fe4000f8e02ff */
[----:B------:R-:W-:Y:S02]  /*0270*/  IMAD.MOV.U32 R6, RZ, RZ, R2 ;  /* 0x000000ffff067224 */ /* 0x000fe400078e0002 */
[----:B------:R-:W-:Y:S02]  /*0280*/  IMAD R15, R10, UR13, R9 ;  /* 0x0000000d0a0f7c24 */ /* 0x000fe4000f8e0209 */
[----:B------:R-:W-:Y:S02]  /*0290*/  IMAD.MOV.U32 R11, RZ, RZ, R5 ;  /* 0x000000ffff0b7224 */ /* 0x000fe400078e0005 */
[----:B------:R-:W-:-:S02]  /*02a0*/  IMAD R13, R3, UR12, RZ ;  /* 0x0000000c030d7c24 */ /* 0x000fc4000f8e02ff */
[----:B------:R-:W-:-:S04]  /*02b0*/  IMAD.WIDE.U32 R6, R10, UR12, R6 ;  /* 0x0000000c0a067c25 */ /* 0x000fc8000f8e0006 */
[----:B------:R-:W-:Y:S01]  /*02c0*/  IMAD.WIDE.U32 R8, R0, UR12, R10 ;  /* 0x0000000c00087c25 */ /* 0x000fe2000f8e000a */
[----:B------:R-:W-:Y:S02]  /*02d0*/  IADD3 R7, PT, PT, R7, R15, RZ ;  /* 0x0000000f07077210 */ /* 0x000fe40007ffe0ff */
[----:B-1----:R-:W-:Y:S01]  /*02e0*/  LEA R10, P0, R6, UR18, 0x1 ;  /* 0x00000012060a7c11 */ /* 0x002fe2000f8008ff */
[----:B------:R-:W-:-:S03]  /*02f0*/  IMAD R13, R0, UR13, R13 ;  /* 0x0000000d000d7c24 */ /* 0x000fc6000f8e020d */
[----:B------:R-:W-:Y:S01]  /*0300*/  LEA.HI.X R11, R6, UR19, R7, 0x1, P0 ;  /* 0x00000013060b7c11 */ /* 0x000fe200080f0c07 */
[----:B------:R-:W-:Y:S01]  /*0310*/  IMAD.IADD R9, R9, 0x1, R13 ;  /* 0x0000000109097824 */ /* 0x000fe200078e020d */
[----:B------:R-:W-:Y:S02]  /*0320*/  LEA R6, P0, R8, UR16, 0x1 ;  /* 0x0000001008067c11 */ /* 0x000fe4000f8008ff */
[----:B------:R-:W-:Y:S01]  /*0330*/  IADD3 R12, P1, PT, R10, UR5, RZ ;  /* 0x000000050a0c7c10 */ /* 0x000fe2000ff3e0ff */
[----:B------:R1:W2:Y:S01]  /*0340*/  LDG.E.U16.CONSTANT R19, desc[UR6][R10.64] ;  /* 0x000000060a137981 */ /* 0x0002a2000c1e9500 */
[----:B------:R-:W-:Y:S02]  /*0350*/  LEA.HI.X R7, R8, UR17, R9, 0x1, P0 ;  /* 0x0000001108077c11 */ /* 0x000fe400080f0c09 */
[----:B------:R-:W-:Y:S02]  /*0360*/  IADD3.X R13, PT, PT, R11, UR8, RZ, P1, !PT ;  /* 0x000000080b0d7c10 */ /* 0x000fe40008ffe4ff */
[----:B------:R-:W-:Y:S01]  /*0370*/  IADD3 R16, P0, PT, R12, UR5, RZ ;  /* 0x000000050c107c10 */ /* 0x000fe2000ff1e0ff */
[----:B------:R-:W2:Y:S03]  /*0380*/  LDG.E.U16.CONSTANT R20, desc[UR6][R6.64] ;  /* 0x0000000606147981 */ /* 0x000ea6000c1e9500 */
[----:B------:R-:W-:Y:S01]  /*0390*/  IADD3.X R17, PT, PT, R13, UR8, RZ, P0, !PT ;  /* 0x000000080d117c10 */ /* 0x000fe200087fe4ff */
[----:B------:R3:W4:Y:S01]  /*03a0*/  LDG.E.U16.CONSTANT R21, desc[UR6][R12.64] ;  /* 0x000000060c157981 */ /* 0x000722000c1e9500 */
[----:B------:R-:W-:-:S03]  /*03b0*/  IADD3 R14, P0, PT, R16, UR5, RZ ;  /* 0x00000005100e7c10 */ /* 0x000fc6000ff1e0ff */
[----:B------:R-:W4:Y:S01]  /*03c0*/  LDG.E.U16.CONSTANT R24, desc[UR6][R6.64+0x2] ;  /* 0x0000020606187981 */ /* 0x000f22000c1e9500 */
[----:B------:R-:W-:Y:S02]  /*03d0*/  IADD3.X R15, PT, PT, R17, UR8, RZ, P0, !PT ;  /* 0x00000008110f7c10 */ /* 0x000fe400087fe4ff */
[----:B------:R-:W-:Y:S01]  /*03e0*/  IADD3 R8, P0, PT, R14, UR5, RZ ;  /* 0x000000050e087c10 */ /* 0x000fe2000ff1e0ff */
[----:B------:R5:W4:Y:S03]  /*03f0*/  LDG.E.U16.CONSTANT R22, desc[UR6][R16.64] ;  /* 0x0000000610167981 */ /* 0x000b26000c1e9500 */
[----:B------:R-:W-:Y:S01]  /*0400*/  IADD3.X R9, PT, PT, R15, UR8, RZ, P0, !PT ;  /* 0x000000080f097c10 */ /* 0x000fe200087fe4ff */
[----:B------:R-:W4:Y:S01]  /*0410*/  LDG.E.U16.CONSTANT R23, desc[UR6][R6.64+0x4] ;  /* 0x0000040606177981 */ /* 0x000f22000c1e9500 */
[----:B-1----:R-:W-:-:S03]  /*0420*/  IADD3 R10, P0, PT, R8, UR5, RZ ;  /* 0x00000005080a7c10 */ /* 0x002fc6000ff1e0ff */
[----:B------:R-:W4:Y:S01]  /*0430*/  LDG.E.U16.CONSTANT R14, desc[UR6][R14.64] ;  /* 0x000000060e0e7981 */ /* 0x000f22000c1e9500 */
[----:B------:R-:W-:-:S03]  /*0440*/  IADD3.X R11, PT, PT, R9, UR8, RZ, P0, !PT ;  /* 0x00000008090b7c10 */ /* 0x000fc600087fe4ff */
[----:B------:R-:W4:Y:S01]  /*0450*/  LDG.E.U16.CONSTANT R25, desc[UR6][R6.64+0x6] ;  /* 0x0000060606197981 */ /* 0x000f22000c1e9500 */
[----:B---3--:R-:W-:-:S03]  /*0460*/  IADD3 R12, P0, PT, R10, UR5, RZ ;  /* 0x000000050a0c7c10 */ /* 0x008fc6000ff1e0ff */
[----:B------:R-:W3:Y:S01]  /*0470*/  LDG.E.U16.CONSTANT R8, desc[UR6][R8.64] ;  /* 0x0000000608087981 */ /* 0x000ee2000c1e9500 */
[----:B------:R-:W-:-:S03]  /*0480*/  IADD3.X R13, PT, PT, R11, UR8, RZ, P0, !PT ;  /* 0x000000080b0d7c10 */ /* 0x000fc600087fe4ff */
[----:B------:R-:W3:Y:S01]  /*0490*/  LDG.E.U16.CONSTANT R27, desc[UR6][R6.64+0x8] ;  /* 0x00000806061b7981 */ /* 0x000ee2000c1e9500 */
[----:B-----5:R-:W-:-:S03]  /*04a0*/  IADD3 R16, P0, PT, R12, UR5, RZ ;  /* 0x000000050c107c10 */ /* 0x020fc6000ff1e0ff */
[----:B------:R4:W5:Y:S04]  /*04b0*/  LDG.E.U16.CONSTANT R10, desc[UR6][R10.64] ;  /* 0x000000060a0a7981 */ /* 0x000968000c1e9500 */
[----:B------:R-:W5:Y:S01]  /*04c0*/  LDG.E.U16.CONSTANT R29, desc[UR6][R6.64+0xa] ;  /* 0x00000a06061d7981 */ /* 0x000f62000c1e9500 */
[----:B------:R-:W-:-:S03]  /*04d0*/  IADD3.X R17, PT, PT, R13, UR8, RZ, P0, !PT ;  /* 0x000000080d117c10 */ /* 0x000fc600087fe4ff */
[----:B------:R-:W5:Y:S04]  /*04e0*/  LDG.E.U16.CONSTANT R12, desc[UR6][R12.64] ;  /* 0x000000060c0c7981 */ /* 0x000f68000c1e9500 */
[----:B------:R-:W5:Y:S04]  /*04f0*/  LDG.E.U16.CONSTANT R15, desc[UR6][R6.64+0xc] ;  /* 0x00000c06060f7981 */ /* 0x000f68000c1e9500 */
[----:B------:R1:W5:Y:S04]  /*0500*/  LDG.E.U16.CONSTANT R26, desc[UR6][R6.64+0xe] ;  /* 0x00000e06061a7981 */ /* 0x000368000c1e9500 */
[----:B------:R-:W5:Y:S01]  /*0510*/  LDG.E.U16.CONSTANT R17, desc[UR6][R16.64] ;  /* 0x0000000610117981 */ /* 0x000f62000c1e9500 */
[----:B------:R-:W-:-:S04]  /*0520*/  UIADD3 UR9, UP0, UPT, UR9, -0x8, URZ ;  /* 0xfffffff809097890 */ /* 0x000fc8000ff1e0ff */
[----:B0-----:R-:W-:Y:S02]  /*0530*/  UIADD3.X UR10, UPT, UPT, UR10, -0x1, URZ, UP0, !UPT ;  /* 0xffffffff0a0a7890 */ /* 0x001fe400087fe4ff */
[----:B------:R-:W-:-:S04]  /*0540*/  UISETP.NE.U32.AND UP0, UPT, UR9, URZ, UPT ;  /* 0x000000ff0900728c */ /* 0x000fc8000bf05070 */
[----:B------:R-:W-:Y:S01]  /*0550*/  UISETP.NE.AND.EX UP0, UPT, UR10, URZ, UPT, UP0 ;  /* 0x000000ff0a00728c */ /* 0x000fe2000bf05300 */
[----:B--2---:R-:W-:-:S04]  /*0560*/  HFMA2 R19, R20.H0_H0, R19.H0_H0, R4.H0_H0 ;  /* 0x2000001314137231 */ /* 0x004fc80000040804 */
[----:B----4-:R-:W-:-:S04]  /*0570*/  HFMA2 R11, R24.H0_H0, R21.H0_H0, R19.H0_H0 ;  /* 0x20000015180b7231 */ /* 0x010fc80000040813 */
[----:B-1----:R-:W-:-:S04]  /*0580*/  HFMA2 R7, R23.H0_H0, R22.H0_H0, R11.H0_H0 ;  /* 0x2000001617077231 */ /* 0x002fc8000004080b */
[----:B------:R-:W-:-:S04]  /*0590*/  HFMA2 R4, R25.H0_H0, R14.H0_H0, R7.H0_H0 ;  /* 0x2000000e19047231 */ /* 0x000fc80000040807 */
[----:B---3--:R-:W-:-:S04]  /*05a0*/  HFMA2 R4, R27.H0_H0, R8.H0_H0, R4.H0_H0 ;  /* 0x200000081b047231 */ /* 0x008fc80000040804 */
[----:B-----5:R-:W-:Y:S02]  /*05b0*/  HFMA2 R4, R29.H0_H0, R10.H0_H0, R4.H0_H0 ;  /* 0x2000000a1d047231 */ /* 0x020fe40000040804 */
[----:B------:R-:W-:Y:S01]  /*05c0*/  IMAD.MOV.U32 R24, RZ, RZ, R18 ;  /* 0x000000ffff187224 */ /* 0x000fe200078e0012 */
[----:B------:R-:W-:Y:S01]  /*05d0*/  MOV R10, R18 ;  /* 0x00000012000a7202 */ /* 0x000fe20000000f00 */
[----:B------:R-:W-:Y:S01]  /*05e0*/  HFMA2 R13, R15.H0_H0, R12.H0_H0, R4.H0_H0 ;  /* 0x2000000c0f0d7231 */ /* 0x000fe20000040804 */
[----:B------:R-:W-:-:S05]  /*05f0*/  IADD3 R4, PT, PT, R18, 0x8, RZ ;  /* 0x0000000812047810 */ /* 0x000fca0007ffe0ff */
[----:B------:R-:W-:Y:S02]  /*0600*/  IMAD.MOV.U32 R18, RZ, RZ, R4 ;  /* 0x000000ffff127224 */ /* 0x000fe400078e0004 */
[----:B------:R-:W-:Y:S01]  /*0610*/  HFMA2 R4, R26.H0_H0, R17.H0_H0, R13.H0_H0 ;  /* 0x200000111a047231 */ /* 0x000fe2000004080d */
[----:B------:R-:W-:Y:S06]  /*0620*/  BRA.U UP0, `(.L_x_19) ;  /* 0xfffffffd00087547 */ /* 0x000fec000b83ffff */
.L_x_18:
[----:B------:R-:W-:-:S04]  /*0630*/  UISETP.NE.U32.AND UP0, UPT, UR11, URZ, UPT ;  /* 0x000000ff0b00728c */ /* 0x000fc8000bf05070 */
[----:B------:R-:W-:-:S09]  /*0640*/  UISETP.NE.AND.EX UP0, UPT, URZ, URZ, UPT, UP0 ;  /* 0x000000ffff00728c */ /* 0x000fd2000bf05300 */
[----:B------:R-:W-:Y:S05]  /*0650*/  BRA.U !UP0, `(.L_x_17) ;  /* 0x0000000508d07547 */ /* 0x000fea000b800000 */
[----:B------:R-:W-:Y:S02]  /*0660*/  UISETP.GE.U32.AND UP1, UPT, UR11, 0x4, UPT ;  /* 0x000000040b00788c */ /* 0x000fe4000bf26070 */
[----:B------:R-:W-:Y:S02]  /*0670*/  ULOP3.LUT UR5, UR4, 0x3, URZ, 0xc0, !UPT ;  /* 0x0000000304057892 */ /* 0x000fe4000f8ec0ff */
[----:B------:R-:W-:Y:S02]  /*0680*/  UISETP.GE.U32.AND.EX UP1, UPT, URZ, URZ, UPT, UP1 ;  /* 0x000000ffff00728c */ /* 0x000fe4000bf26110 */
[----:B------:R-:W-:-:S04]  /*0690*/  UISETP.NE.U32.AND UP0, UPT, UR5, URZ, UPT ;  /* 0x000000ff0500728c */ /* 0x000fc8000bf05070 */
[----:B------:R-:W-:-:S03]  /*06a0*/  UISETP.NE.AND.EX UP0, UPT, URZ, URZ, UPT, UP0 ;  /* 0x000000ffff00728c */ /* 0x000fc6000bf05300 */
[----:B------:R-:W-:Y:S08]  /*06b0*/  BRA.U !UP1, `(.L_x_20) ;  /* 0x0000000109c87547 */ /* 0x000ff0000b800000 */
[----:B------:R-:W0:Y:S01]  /*06c0*/  LDCU.128 UR8, c[0x0][0x380] ;  /* 0x00007000ff0877ac */ /* 0x000e220008000c00 */
[----:B------:R-:W-:Y:S01]  /*06d0*/  MOV R11, R5 ;  /* 0x00000005000b7202 */ /* 0x000fe20000000f00 */
[----:B------:R-:W-:Y:S02]  /*06e0*/  HFMA2 R7, -RZ, RZ, 0, 0 ;  /* 0x00000000ff077431 */ /* 0x000fe400000001ff */
[----:B------:R-:W-:Y:S01]  /*06f0*/  IMAD R19, R3, UR12, RZ ;  /* 0x0000000c03137c24 */ /* 0x000fe2000f8e02ff */
[C---:B------:R-:W-:Y:S01]  /*0700*/  IADD3 R23, PT, PT, R24.reuse, 0x1, RZ ;  /* 0x0000000118177810 */ /* 0x040fe20007ffe0ff */
[----:B------:R-:W-:Y:S01]  /*0710*/  IMAD R9, R5, UR12, RZ ;  /* 0x0000000c05097c24 */ /* 0x000fe2000f8e02ff */
[----:B------:R-:W-:Y:S01]  /*0720*/  IADD3 R21, PT, PT, R24, 0x2, RZ ;  /* 0x0000000218157810 */ /* 0x000fe20007ffe0ff */
[----:B------:R-:W-:-:S04]  /*0730*/  IMAD.WIDE.U32 R12, R0, UR12, R10 ;  /* 0x0000000c000c7c25 */ /* 0x000fc8000f8e000a */
[----:B------:R-:W-:Y:S02]  /*0740*/  IMAD R19, R0, UR13, R19 ;  /* 0x0000000d00137c24 */ /* 0x000fe4000f8e0213 */
[----:B------:R-:W-:Y:S02]  /*0750*/  IMAD.MOV.U32 R6, RZ, RZ, R2 ;  /* 0x000000ffff067224 */ /* 0x000fe400078e0002 */
[----:B------:R-:W-:Y:S02]  /*0760*/  IMAD R11, R10, UR13, R9 ;  /* 0x0000000d0a0b7c24 */ /* 0x000fe4000f8e0209 */
[----:B------:R-:W-:Y:S01]  /*0770*/  IMAD.IADD R9, R19, 0x1, R13 ;  /* 0x0000000113097824 */ /* 0x000fe200078e020d */
[----:B0-----:R-:W-:Y:S01]  /*0780*/  LEA R8, P0, R12, UR8, 0x1 ;  /* 0x000000080c087c11 */ /* 0x001fe2000f8008ff */
[----:B------:R-:W-:-:S03]  /*0790*/  IMAD.WIDE.U32 R14, R10, UR12, R6 ;  /* 0x0000000c0a0e7c25 */ /* 0x000fc6000f8e0006 */
[----:B------:R-:W-:Y:S01]  /*07a0*/  LEA.HI.X R9, R12, UR9, R9, 0x1, P0 ;  /* 0x000000090c097c11 */ /* 0x000fe200080f0c09 */
[----:B------:R-:W-:Y:S01]  /*07b0*/  IMAD.IADD R11, R15, 0x1, R11 ;  /* 0x000000010f0b7824 */ /* 0x000fe200078e020b */
[C---:B------:R-:W-:Y:S01]  /*07c0*/  LEA R10, P0, R14.reuse, UR10, 0x1 ;  /* 0x0000000a0e0a7c11 */ /* 0x040fe2000f8008ff */
[----:B------:R-:W-:Y:S02]  /*07d0*/  IMAD.MOV.U32 R25, RZ, RZ, RZ ;  /* 0x000000ffff197224 */ /* 0x000fe400078e00ff */
[----:B------:R-:W-:Y:S01]  /*07e0*/  IMAD.WIDE.U32 R16, R21, UR12, R6 ;  /* 0x0000000c15107c25 */ /* 0x000fe2000f8e0006 */
[----:B------:R-:W-:Y:S01]  /*07f0*/  LEA.HI.X R11, R14, UR11, R11, 0x1, P0 ;  /* 0x0000000b0e0b7c11 */ /* 0x000fe200080f0c0b */
[----:B------:R-:W2:Y:S02]  /*0800*/  LDG.E.U16.CONSTANT R9, desc[UR6][R8.64] ;  /* 0x0000000608097981 */ /* 0x000ea4000c1e9500 */
[----:B------:R-:W-:Y:S01]  /*0810*/  IMAD.WIDE.U32 R12, R0, UR12, R24 ;  /* 0x0000000c000c7c25 */ /* 0x000fe2000f8e0018 */
[----:B------:R-:W-:Y:S01]  /*0820*/  IADD3 R25, PT, PT, R24, 0x3, RZ ;  /* 0x0000000318197810 */ /* 0x000fe20007ffe0ff */
[----:B------:R-:W2:Y:S01]  /*0830*/  LDG.E.U16.CONSTANT R10, desc[UR6][R10.64] ;  /* 0x000000060a0a7981 */ /* 0x000ea2000c1e9500 */
[----:B------:R-:W-:Y:S01]  /*0840*/  LEA R22, P2, R16, UR10, 0x1 ;  /* 0x0000000a10167c11 */ /* 0x000fe2000f8408ff */
[----:B------:R-:W-:Y:S01]  /*0850*/  IMAD.WIDE.U32 R14, R23, UR12, R6 ;  /* 0x0000000c170e7c25 */ /* 0x000fe2000f8e0006 */
[----:B------:R-:W-:-:S03]  /*0860*/  LEA R18, P0, R12, UR8, 0x1 ;  /* 0x000000080c127c11 */ /* 0x000fc6000f8008ff */
[----:B------:R-:W-:Y:S01]  /*0870*/  IMAD R23, R23, UR13, R15 ;  /* 0x0000000d17177c24 */ /* 0x000fe2000f8e020f */
[C---:B------:R-:W-:Y:S01]  /*0880*/  LEA R20, P1, R14.reuse, UR10, 0x1 ;  /* 0x0000000a0e147c11 */ /* 0x040fe2000f8208ff */
[----:B------:R-:W-:Y:S02]  /*0890*/  IMAD.IADD R19, R19, 0x1, R13 ;  /* 0x0000000113137824 */ /* 0x000fe400078e020d */
[----:B------:R-:W-:Y:S01]  /*08a0*/  IMAD R13, R21, UR13, R17 ;  /* 0x0000000d150d7c24 */ /* 0x000fe2000f8e0211 */
[----:B------:R-:W-:Y:S01]  /*08b0*/  LEA.HI.X R21, R14, UR11, R23, 0x1, P1 ;  /* 0x0000000b0e157c11 */ /* 0x000fe200088f0c17 */
[C---:B------:R-:W-:Y:S01]  /*08c0*/  IMAD.WIDE.U32 R6, R25.reuse, UR12, R6 ;  /* 0x0000000c19067c25 */ /* 0x040fe2000f8e0006 */
[----:B------:R-:W-:Y:S02]  /*08d0*/  LEA.HI.X R19, R12, UR9, R19, 0x1, P0 ;  /* 0x000000090c137c11 */ /* 0x000fe400080f0c13 */
[----:B------:R-:W-:Y:S01]  /*08e0*/  LEA.HI.X R23, R16, UR11, R13, 0x1, P2 ;  /* 0x0000000b10177c11 */ /* 0x000fe200090f0c0d */
[----:B------:R-:W-:Y:S01]  /*08f0*/  IMAD R25, R25, UR13, R7 ;  /* 0x0000000d19197c24 */ /* 0x000fe2000f8e0207 */
[C---:B------:R-:W-:Y:S01]  /*0900*/  LEA R12, P0, R6.reuse, UR10, 0x1 ;  /* 0x0000000a060c7c11 */ /* 0x040fe2000f8008ff */
[----:B------:R-:W3:Y:S04]  /*0910*/  LDG.E.U16.CONSTANT R20, desc[UR6][R20.64] ;  /* 0x0000000614147981 */ /* 0x000ee8000c1e9500 */
[----:B------:R-:W3:Y:S01]  /*0920*/  LDG.E.U16.CONSTANT R14, desc[UR6][R18.64+0x2] ;  /* 0x00000206120e7981 */ /* 0x000ee2000c1e9500 */
[----:B------:R-:W-:-:S03]  /*0930*/  LEA.HI.X R13, R6, UR11, R25, 0x1, P0 ;  /* 0x0000000b060d7c11 */ /* 0x000fc600080f0c19 */
[----:B------:R-:W4:Y:S04]  /*0940*/  LDG.E.U16.CONSTANT R22, desc[UR6][R22.64] ;  /* 0x0000000616167981 */ /* 0x000f28000c1e9500 */
[----:B------:R-:W4:Y:S04]  /*0950*/  LDG.E.U16.CONSTANT R6, desc[UR6][R18.64+0x4] ;  /* 0x0000040612067981 */ /* 0x000f28000c1e9500 */
[----:B------:R-:W5:Y:S04]  /*0960*/  LDG.E.U16.CONSTANT R7, desc[UR6][R18.64+0x6] ;  /* 0x0000060612077981 */ /* 0x000f68000c1e9500 */
[----:B------:R-:W5:Y:S01]  /*0970*/  LDG.E.U16.CONSTANT R12, desc[UR6][R12.64] ;  /* 0x000000060c0c7981 */ /* 0x000f62000c1e9500 */
[----:B------:R-:W-:Y:S01]  /*0980*/  IADD3 R24, PT, PT, R24, 0x4, RZ ;  /* 0x0000000418187810 */ /* 0x000fe20007ffe0ff */
[----:B--2---:R-:W-:-:S04]  /*0990*/  HFMA2 R9, R9.H0_H0, R10.H0_H0, R4.H0_H0 ;  /* 0x2000000a09097231 */ /* 0x004fc80000040804 */
[----:B------:R-:W-:Y:S02]  /*09a0*/  IMAD.MOV.U32 R10, RZ, RZ, R24 ;  /* 0x000000ffff0a7224 */ /* 0x000fe400078e0018 */
[----:B---3--:R-:W-:-:S04]  /*09b0*/  HFMA2 R9, R14.H0_H0, R20.H0_H0, R9.H0_H0 ;  /* 0x200000140e097231 */ /* 0x008fc80000040809 */
[----:B----4-:R-:W-:-:S04]  /*09c0*/  HFMA2 R6, R6.H0_H0, R22.H0_H0, R9.H0_H0 ;  /* 0x2000001606067231 */ /* 0x010fc80000040809 */
[----:B-----5:R-:W-:-:S07]  /*09d0*/  HFMA2 R4, R7.H0_H0, R12.H0_H0, R6.H0_H0 ;  /* 0x2000000c07047231 */ /* 0x020fce0000040806 */
.L_x_20:
[----:B------:R-:W-:Y:S05]  /*09e0*/  BRA.U !UP0, `(.L_x_17) ;  /* 0x0000000108ec7547 */ /* 0x000fea000b800000 */
[----:B------:R-:W-:Y:S02]  /*09f0*/  UISETP.NE.U32.AND UP1, UPT, UR5, 0x1, UPT ;  /* 0x000000010500788c */ /* 0x000fe4000bf25070 */
[----:B------:R-:W-:Y:S02]  /*0a00*/  ULOP3.LUT UR4, UR4, 0x1, URZ, 0xc0, !UPT ;  /* 0x0000000104047892 */ /* 0x000fe4000f8ec0ff */
[----:B------:R-:W-:Y:S02]  /*0a10*/  UISETP.NE.AND.EX UP1, UPT, URZ, URZ, UPT, UP1 ;  /* 0x000000ffff00728c */ /* 0x000fe4000bf25310 */
[----:B------:R-:W-:-:S04]  /*0a20*/  UISETP.NE.U32.AND UP0, UPT, UR4, 0x1, UPT ;  /* 0x000000010400788c */ /* 0x000fc8000bf05070 */
[----:B------:R-:W-:-:S03]  /*0a30*/  UISETP.NE.U32.AND.EX UP0, UPT, URZ, URZ, UPT, UP0 ;  /* 0x000000ffff00728c */ /* 0x000fc6000bf05100 */
[----:B------:R-:W-:Y:S08]  /*0a40*/  BRA.U !UP1, `(.L_x_21) ;  /* 0x0000000109847547 */ /* 0x000ff0000b800000 */
[----:B------:R-:W0:Y:S01]  /*0a50*/  LDCU.128 UR8, c[0x0][0x380] ;  /* 0x00007000ff0877ac */ /* 0x000e220008000c00 */
[----:B------:R-:W-:Y:S01]  /*0a60*/  MOV R11, R5 ;  /* 0x00000005000b7202 */ /* 0x000fe20000000f00 */
[----:B------:R-:W-:Y:S02]  /*0a70*/  HFMA2 R25, -RZ, RZ, 0, 0 ;  /* 0x00000000ff197431 */ /* 0x000fe400000001ff */
[----:B------:R-:W-:Y:S01]  /*0a80*/  IMAD R7, R3, UR12, RZ ;  /* 0x0000000c03077c24 */ /* 0x000fe2000f8e02ff */
[----:B------:R-:W-:Y:S01]  /*0a90*/  MOV R14, R2 ;  /* 0x00000002000e7202 */ /* 0x000fe20000000f00 */
[----:B------:R-:W-:Y:S02]  /*0aa0*/  IMAD R9, R5, UR12, RZ ;  /* 0x0000000c05097c24 */ /* 0x000fe4000f8e02ff */
[----:B------:R-:W-:Y:S02]  /*0ab0*/  IMAD.MOV.U32 R15, RZ, RZ, RZ ;  /* 0x000000ffff0f7224 */ /* 0x000fe400078e00ff */
[----:B------:R-:W-:-:S04]  /*0ac0*/  IMAD.WIDE.U32 R12, R0, UR12, R10 ;  /* 0x0000000c000c7c25 */ /* 0x000fc8000f8e000a */
[----:B------:R-:W-:Y:S02]  /*0ad0*/  IMAD R21, R0, UR13, R7 ;  /* 0x0000000d00157c24 */ /* 0x000fe4000f8e0207 */
[----:B------:R-:W-:Y:S02]  /*0ae0*/  IMAD R23, R10, UR13, R9 ;  /* 0x0000000d0a177c24 */ /* 0x000fe4000f8e0209 */
[----:B------:R-:W-:Y:S01]  /*0af0*/  VIADD R19, R24, 0x1 ;  /* 0x0000000118137836 */ /* 0x000fe20000000000 */
[----:B0-----:R-:W-:Y:S01]  /*0b00*/  LEA R6, P0, R12, UR8, 0x1 ;  /* 0x000000080c067c11 */ /* 0x001fe2000f8008ff */
[----:B------:R-:W-:-:S04]  /*0b10*/  IMAD.WIDE.U32 R10, R10, UR12, R14 ;  /* 0x0000000c0a0a7c25 */ /* 0x000fc8000f8e000e */
[----:B------:R-:W-:Y:S01]  /*0b20*/  IMAD.IADD R7, R21, 0x1, R13 ;  /* 0x0000000115077824 */ /* 0x000fe200078e020d */
[----:B------:R-:W-:Y:S01]  /*0b30*/  IADD3 R23, PT, PT, R11, R23, RZ ;  /* 0x000000170b177210 */ /* 0x000fe20007ffe0ff */
[----:B------:R-:W-:-:S03]  /*0b40*/  IMAD.WIDE.U32 R8, R0, UR12, R24 ;  /* 0x0000000c00087c25 */ /* 0x000fc6000f8e0018 */
[----:B------:R-:W-:Y:S01]  /*0b50*/  LEA.HI.X R7, R12, UR9, R7, 0x1, P0 ;  /* 0x000000090c077c11 */ /* 0x000fe200080f0c07 */
[----:B------:R-:W-:Y:S01]  /*0b60*/  IMAD.WIDE.U32 R16, R19, UR12, R14 ;  /* 0x0000000c13107c25 */ /* 0x000fe2000f8e000e */
[----:B------:R-:W-:Y:S02]  /*0b70*/  LEA R14, P2, R10, UR10, 0x1 ;  /* 0x0000000a0a0e7c11 */ /* 0x000fe4000f8408ff */
[----:B------:R-:W-:Y:S01]  /*0b80*/  LEA R12, P0, R8, UR8, 0x1 ;  /* 0x00000008080c7c11 */ /* 0x000fe2000f8008ff */
[----:B------:R-:W-:Y:S01]  /*0b90*/  IMAD.IADD R9, R21, 0x1, R9 ;  /* 0x0000000115097824 */ /* 0x000fe200078e0209 */
[----:B------:R-:W-:Y:S01]  /*0ba0*/  LEA R18, P1, R16, UR10, 0x1 ;  /* 0x0000000a10127c11 */ /* 0x000fe2000f8208ff */
[----:B------:R-:W-:Y:S01]  /*0bb0*/  IMAD R19, R19, UR13, R17 ;  /* 0x0000000d13137c24 */ /* 0x000fe2000f8e0211 */
[----:B------:R-:W-:Y:S01]  /*0bc0*/  LEA.HI.X R15, R10, UR11, R23, 0x1, P2 ;  /* 0x0000000b0a0f7c11 */ /* 0x000fe200090f0c17 */
[----:B------:R-:W2:Y:S01]  /*0bd0*/  LDG.E.U16.CONSTANT R7, desc[UR6][R6.64] ;  /* 0x0000000606077981 */ /* 0x000ea2000c1e9500 */
[----:B------:R-:W-:-:S02]  /*0be0*/  LEA.HI.X R13, R8, UR9, R9, 0x1, P0 ;  /* 0x00000009080d7c11 */ /* 0x000fc400080f0c09 */
[----:B------:R-:W-:Y:S01]  /*0bf0*/  LEA.HI.X R19, R16, UR11, R19, 0x1, P1 ;  /* 0x0000000b10137c11 */ /* 0x000fe200088f0c13 */
[----:B------:R-:W2:Y:S04]  /*0c00*/  LDG.E.U16.CONSTANT R14, desc[UR6][R14.64] ;  /* 0x000000060e0e7981 */ /* 0x000ea8000c1e9500 */
[----:B------:R-:W3:Y:S04]  /*0c10*/  LDG.E.U16.CONSTANT R13, desc[UR6][R12.64+0x2] ;  /* 0x000002060c0d7981 */ /* 0x000ee8000c1e9500 */
[----:B------:R-:W3:Y:S01]  /*0c20*/  LDG.E.U16.CONSTANT R18, desc[UR6][R18.64] ;  /* 0x0000000612127981 */ /* 0x000ee2000c1e9500 */
[----:B------:R-:W-:Y:S01]  /*0c30*/  IADD3 R10, PT, PT, R24, 0x2, RZ ;  /* 0x00000002180a7810 */ /* 0x000fe20007ffe0ff */
[----:B--2---:R-:W-:-:S04]  /*0c40*/  HFMA2 R9, R7.H0_H0, R14.H0_H0, R4.H0_H0 ;  /* 0x2000000e07097231 */ /* 0x004fc80000040804 */
[----:B---3--:R-:W-:-:S07]  /*0c50*/  HFMA2 R4, R13.H0_H0, R18.H0_H0, R9.H0_H0 ;  /* 0x200000120d047231 */ /* 0x008fce0000040809 */
.L_x_21:
[----:B------:R-:W-:Y:S05]  /*0c60*/  BRA.U UP0, `(.L_x_17) ;  /* 0x00000001004c7547 */ /* 0x000fea000b800000 */
[----:B------:R-:W0:Y:S01]  /*0c70*/  LDCU.128 UR8, c[0x0][0x380] ;  /* 0x00007000ff0877ac */ /* 0x000e220008000c00 */
[----:B------:R-:W-:Y:S01]  /*0c80*/  HFMA2 R9, -RZ, RZ, 0, 0 ;  /* 0x00000000ff097431 */ /* 0x000fe200000001ff */
[----:B------:R-:W-:Y:S01]  /*0c90*/  MOV R11, R5 ;  /* 0x00000005000b7202 */ /* 0x000fe20000000f00 */
[----:B------:R-:W-:Y:S02]  /*0ca0*/  IMAD R13, R5, UR12, RZ ;  /* 0x0000000c050d7c24 */ /* 0x000fe4000f8e02ff */
[----:B------:R-:W-:Y:S02]  /*0cb0*/  IMAD R5, R3, UR12, RZ ;  /* 0x0000000c03057c24 */ /* 0x000fe4000f8e02ff */
[----:B------:R-:W-:Y:S02]  /*0cc0*/  IMAD.MOV.U32 R8, RZ, RZ, R2 ;  /* 0x000000ffff087224 */ /* 0x000fe400078e0002 */
[----:B------:R-:W-:-:S04]  /*0cd0*/  IMAD.WIDE.U32 R6, R0, UR12, R10 ;  /* 0x0000000c00067c25 */ /* 0x000fc8000f8e000a */
[----:B------:R-:W-:Y:S02]  /*0ce0*/  IMAD R11, R0, UR13, R5 ;  /* 0x0000000d000b7c24 */ /* 0x000fe4000f8e0205 */
[----:B------:R-:W-:-:S03]  /*0cf0*/  IMAD.WIDE.U32 R8, R10, UR12, R8 ;  /* 0x0000000c0a087c25 */ /* 0x000fc6000f8e0008 */
[----:B------:R-:W-:Y:S01]  /*0d00*/  IADD3 R7, PT, PT, R11, R7, RZ ;  /* 0x000000070b077210 */ /* 0x000fe20007ffe0ff */
[----:B------:R-:W-:Y:S01]  /*0d10*/  IMAD R5, R10, UR13, R13 ;  /* 0x0000000d0a057c24 */ /* 0x000fe2000f8e020d */
[----:B0-----:R-:W-:Y:S02]  /*0d20*/  LEA R10, P0, R6, UR8, 0x1 ;  /* 0x00000008060a7c11 */ /* 0x001fe4000f8008ff */
[----:B------:R-:W-:Y:S01]  /*0d30*/  LEA R12, P1, R8, UR10, 0x1 ;  /* 0x0000000a080c7c11 */ /* 0x000fe2000f8208ff */
[----:B------:R-:W-:Y:S01]  /*0d40*/  IMAD.IADD R5, R9, 0x1, R5 ;  /* 0x0000000109057824 */ /* 0x000fe200078e0205 */
[----:B------:R-:W-:-:S04]  /*0d50*/  LEA.HI.X R11, R6, UR9, R7, 0x1, P0 ;  /* 0x00000009060b7c11 */ /* 0x000fc800080f0c07 */
[----:B------:R-:W-:Y:S02]  /*0d60*/  LEA.HI.X R13, R8, UR11, R5, 0x1, P1 ;  /* 0x0000000b080d7c11 */ /* 0x000fe400088f0c05 */
[----:B------:R-:W2:Y:S04]  /*0d70*/  LDG.E.U16.CONSTANT R11, desc[UR6][R10.64] ;  /* 0x000000060a0b7981 */ /* 0x000ea8000c1e9500 */
[----:B------:R-:W2:Y:S02]  /*0d80*/  LDG.E.U16.CONSTANT R12, desc[UR6][R12.64] ;  /* 0x000000060c0c7981 */ /* 0x000ea4000c1e9500 */
[----:B--2---:R-:W-:-:S07]  /*0d90*/  HFMA2 R4, R11.H0_H0, R12.H0_H0, R4.H0_H0 ;  /* 0x2000000c0b047231 */ /* 0x004fce0000040804 */
.L_x_17:
[----:B------:R-:W0:Y:S01]  /*0da0*/  LDCU.64 UR4, c[0x0][0x390] ;  /* 0x00007200ff0477ac */ /* 0x000e220008000a00 */
[----:B------:R-:W-:Y:S01]  /*0db0*/  IMAD R5, R3, UR12, RZ ;  /* 0x0000000c03057c24 */ /* 0x000fe2000f8e02ff */
[----:B------:R-:W-:-:S03]  /*0dc0*/  MOV R3, RZ ;  /* 0x000000ff00037202 */ /* 0x000fc60000000f00 */
[C---:B------:R-:W-:Y:S02]  /*0dd0*/  IMAD R5, R0.reuse, UR13, R5 ;  /* 0x0000000d00057c24 */ /* 0x040fe4000f8e0205 */
[----:B------:R-:W-:-:S05]  /*0de0*/  IMAD.WIDE.U32 R2, R0, UR12, R2 ;  /* 0x0000000c00027c25 */ /* 0x000fca000f8e0002 */
[----:B------:R-:W-:Y:S02]  /*0df0*/  IADD3 R3, PT, PT, R5, R3, RZ ;  /* 0x0000000305037210 */ /* 0x000fe40007ffe0ff */
[----:B0-----:R-:W-:-:S04]  /*0e00*/  LEA R6, P0, R2, UR4, 0x1 ;  /* 0x0000000402067c11 */ /* 0x001fc8000f8008ff */
[----:B------:R-:W-:-:S05]  /*0e10*/  LEA.HI.X R7, R2, UR5, R3, 0x1, P0 ;  /* 0x0000000502077c11 */ /* 0x000fca00080f0c03 */
[----:B------:R-:W-:Y:S01]  /*0e20*/  STG.E.U16 desc[UR6][R6.64], R4 ;  /* 0x0000000406007986 */ /* 0x000fe2000c101506 */
[----:B------:R-:W-:Y:S05]  /*0e30*/  EXIT ;  /* 0x000000000000794d */ /* 0x000fea0003800000 */
.L_x_22:
        /* <DEDUP_REMOVED lines=12> */
.L_x_38:


//--------------------- .text._Z14softmax_kernelP6__halfPKS_iiiS_ --------------------------
	.section	.text._Z14softmax_kernelP6__halfPKS_iiiS_,"ax",@progbits
	.align	128
        .global         _Z14softmax_kernelP6__halfPKS_iiiS_
        .type           _Z14softmax_kernelP6__halfPKS_iiiS_,@function
        .size           _Z14softmax_kernelP6__halfPKS_iiiS_,(.L_x_39 - _Z14softmax_kernelP6__halfPKS_iiiS_)
        .other          _Z14softmax_kernelP6__halfPKS_iiiS_,@"STO_CUDA_ENTRY STV_DEFAULT"
_Z14softmax_kernelP6__halfPKS_iiiS_:
.text._Z14softmax_kernelP6__halfPKS_iiiS_:
        /* <DEDUP_REMOVED lines=8> */
[----:B0-----:R-:W-:Y:S02]  /*0080*/  VIADD R2, R0, 0xffffffe ;  /* 0x0ffffffe00027836 */ /* 0x001fe40000000000 */
[----:B------:R-:W0:Y:S04]  /*0090*/  S2R R0, SR_TID.X ;  /* 0x0000000000007919 */ /* 0x000e280000002100 */
[----:B------:R3:W4:Y:S02]  /*00a0*/  F2I.FTZ.U32.TRUNC.NTZ R3, R2 ;  /* 0x0000000200037305 */ /* 0x000724000021f000 */
[----:B---3--:R-:W-:-:S02]  /*00b0*/  IMAD.MOV.U32 R2, RZ, RZ, RZ ;  /* 0x000000ffff027224 */ /* 0x008fc400078e00ff */
[----:B----4-:R-:W-:-:S04]  /*00c0*/  IMAD.MOV R4, RZ, RZ, -R3 ;  /* 0x000000ffff047224 */ /* 0x010fc800078e0a03 */
[----:B------:R-:W-:-:S04]  /*00d0*/  IMAD R5, R4, R9, RZ ;  /* 0x0000000904057224 */ /* 0x000fc800078e02ff */
[----:B------:R-:W-:Y:S02]  /*00e0*/  IMAD.HI.U32 R3, R3, R5, R2 ;  /* 0x0000000503037227 */ /* 0x000fe400078e0002 */
[----:B------:R-:W0:Y:S04]  /*00f0*/  LDC R5, c[0x0][0x398] ;  /* 0x0000e600ff057b82 */ /* 0x000e280000000800 */
[----:B--2---:R-:W-:-:S04]  /*0100*/  IMAD.HI.U32 R4, R3, UR4, RZ ;  /* 0x0000000403047c27 */ /* 0x004fc8000f8e00ff */
[----:B------:R-:W-:Y:S01]  /*0110*/  IMAD.MOV R6, RZ, RZ, -R4 ;  /* 0x000000ffff067224 */ /* 0x000fe200078e0a04 */
[----:B------:R-:W2:Y:S03]  /*0120*/  LDC.64 R2, c[0x0][0x380] ;  /* 0x0000e000ff027b82 */ /* 0x000ea60000000a00 */
[----:B------:R-:W-:-:S05]  /*0130*/  IMAD R6, R9, R6, UR4 ;  /* 0x0000000409067e24 */ /* 0x000fca000f8e0206 */
[----:B------:R-:W-:Y:S01]  /*0140*/  ISETP.GE.U32.AND P0, PT, R6, R9, PT ;  /* 0x000000090600720c */ /* 0x000fe20003f06070 */
[----:B0-----:R-:W-:-:S12]  /*0150*/  IMAD R7, R5, UR4, R0 ;  /* 0x0000000405077c24 */ /* 0x001fd8000f8e0200 */
[----:B------:R-:W-:Y:S02]  /*0160*/  @P0 IMAD.IADD R6, R6, 0x1, -R9 ;  /* 0x0000000106060824 */ /* 0x000fe400078e0a09 */
[----:B------:R-:W-:Y:S01]  /*0170*/  @P0 VIADD R4, R4, 0x1 ;  /* 0x0000000104040836 */ /* 0x000fe20000000000 */
[----:B------:R-:W-:Y:S01]  /*0180*/  ISETP.GE.U32.AND P0, PT, R0, R5, PT ;  /* 0x000000050000720c */ /* 0x000fe20003f06070 */
[----:B--2---:R-:W-:Y:S01]  /*0190*/  IMAD.WIDE.U32 R2, R7, 0x2, R2 ;  /* 0x0000000207027825 */ /* 0x004fe200078e0002 */
[----:B------:R-:W-:-:S13]  /*01a0*/  ISETP.GE.U32.AND P1, PT, R6, R9, PT ;  /* 0x000000090600720c */ /* 0x000fda0003f26070 */
[----:B------:R-:W-:Y:S01]  /*01b0*/  @P1 VIADD R4, R4, 0x1 ;  /* 0x0000000104041836 */ /* 0x000fe20000000000 */
[----:B------:R-:W-:Y:S01]  /*01c0*/  @!P2 LOP3.LUT R4, RZ, R9, RZ, 0x33, !PT ;  /* 0x00000009ff04a212 */ /* 0x000fe200078e33ff */
[----:B-1----:R-:W-:Y:S06]  /*01d0*/  @P0 BRA `(.L_x_24) ;  /* 0x0000000000840947 */ /* 0x002fec0003800000 */
[----:B------:R-:W0:Y:S08]  /*01e0*/  I2F.U32.RP R8, R5 ;  /* 0x0000000500087306 */ /* 0x000e300000209000 */
[----:B0-----:R-:W0:Y:S02]  /*01f0*/  MUFU.RCP R8, R8 ;  /* 0x0000000800087308 */ /* 0x001e240000001000 */
[----:B0-----:R-:W-:-:S06]  /*0200*/  VIADD R6, R8, 0xffffffe ;  /* 0x0ffffffe08067836 */ /* 0x001fcc0000000000 */
[----:B------:R0:W1:Y:S02]  /*0210*/  F2I.FTZ.U32.TRUNC.NTZ R7, R6 ;  /* 0x0000000600077305 */ /* 0x000064000021f000 */
[----:B0-----:R-:W-:Y:S02]  /*0220*/  IMAD.MOV.U32 R6, RZ, RZ, RZ ;  /* 0x000000ffff067224 */ /* 0x001fe400078e00ff */
[----:B-1----:R-:W-:-:S04]  /*0230*/  IMAD.MOV R10, RZ, RZ, -R7 ;  /* 0x000000ffff0a7224 */ /* 0x002fc800078e0a07 */
[----:B------:R-:W-:-:S04]  /*0240*/  IMAD R9, R10, R5, RZ ;  /* 0x000000050a097224 */ /* 0x000fc800078e02ff */
[----:B------:R-:W-:-:S06]  /*0250*/  IMAD.HI.U32 R7, R7, R9, R6 ;  /* 0x0000000907077227 */ /* 0x000fcc00078e0006 */
[----:B------:R-:W-:-:S04]  /*0260*/  IMAD.HI.U32 R9, R7, R4, RZ ;  /* 0x0000000407097227 */ /* 0x000fc800078e00ff */
[----:B------:R-:W-:-:S04]  /*0270*/  IMAD.HI.U32 R7, R7, UR4, RZ ;  /* 0x0000000407077c27 */ /* 0x000fc8000f8e00ff */
[----:B------:R-:W-:Y:S02]  /*0280*/  IMAD.MOV R9, RZ, RZ, -R9 ;  /* 0x000000ffff097224 */ /* 0x000fe400078e0a09 */
[----:B------:R-:W-:Y:S02]  /*0290*/  IMAD.MOV R10, RZ, RZ, -R7 ;  /* 0x000000ffff0a7224 */ /* 0x000fe400078e0a07 */
[C---:B------:R-:W-:Y:S01]  /*02a0*/  IMAD R8, R5.reuse, R9, R4 ;  /* 0x0000000905087224 */ /* 0x040fe200078e0204 */
[----:B------:R-:W0:Y:S01]  /*02b0*/  LDC.64 R6, c[0x0][0x388] ;  /* 0x0000e200ff067b82 */ /* 0x000e220000000a00 */
[----:B------:R-:W-:Y:S01]  /*02c0*/  IMAD R10, R5, R10, UR4 ;  /* 0x00000004050a7e24 */ /* 0x000fe2000f8e020a */
[-C--:B------:R-:W-:Y:S02]  /*02d0*/  LOP3.LUT R9, RZ, R5.reuse, RZ, 0x33, !PT ;  /* 0x00000005ff097212 */ /* 0x080fe400078e33ff */
[-C--:B------:R-:W-:Y:S02]  /*02e0*/  ISETP.GE.U32.AND P1, PT, R8, R5.reuse, PT ;  /* 0x000000050800720c */ /* 0x080fe40003f26070 */
[----:B------:R-:W-:-:S11]  /*02f0*/  ISETP.GE.U32.AND P2, PT, R10, R5, PT ;  /* 0x000000050a00720c */ /* 0x000fd60003f46070 */
[--C-:B------:R-:W-:Y:S02]  /*0300*/  @P1 IMAD.IADD R8, R8, 0x1, -R5.reuse ;  /* 0x0000000108081824 */ /* 0x100fe400078e0a05 */
[----:B------:R-:W-:Y:S01]  /*0310*/  @P2 IMAD.IADD R10, R10, 0x1, -R5 ;  /* 0x000000010a0a2824 */ /* 0x000fe200078e0a05 */
[----:B------:R-:W-:Y:S02]  /*0320*/  ISETP.NE.U32.AND P2, PT, R5, RZ, PT ;  /* 0x000000ff0500720c */ /* 0x000fe40003f45070 */
[-C--:B------:R-:W-:Y:S02]  /*0330*/  ISETP.GE.U32.AND P1, PT, R8, R5.reuse, PT ;  /* 0x000000050800720c */ /* 0x080fe40003f26070 */
[----:B------:R-:W-:-:S11]  /*0340*/  ISETP.GE.U32.AND P3, PT, R10, R5, PT ;  /* 0x000000050a00720c */ /* 0x000fd60003f66070 */
[--C-:B------:R-:W-:Y:S02]  /*0350*/  @P1 IMAD.IADD R8, R8, 0x1, -R5.reuse ;  /* 0x0000000108081824 */ /* 0x100fe400078e0a05 */
[----:B------:R-:W-:-:S03]  /*0360*/  @P3 IMAD.IADD R10, R10, 0x1, -R5 ;  /* 0x000000010a0a3824 */ /* 0x000fc600078e0a05 */
        /* <DEDUP_REMOVED lines=8> */
.L_x_24:
[----:B------:R-:W-:Y:S02]  /*03f0*/  PRMT R7, RZ, 0x7610, R7 ;  /* 0x00007610ff077816 */ /* 0x000fe40000000007 */
[----:B------:R-:W-:-:S07]  /*0400*/  PRMT R4, RZ, 0x7610, R4 ;  /* 0x00007610ff047816 */ /* 0x000fce0000000004 */
.L_x_25:
[----:B------:R-:W-:Y:S05]  /*0410*/  BSYNC.RECONVERGENT B0 ;  /* 0x0000000000007941 */ /* 0x000fea0003800200 */
.L_x_23:
[----:B0-----:R-:W0:Y:S01]  /*0420*/  @!P0 LDC.U16 R5, c[0x0][0x39c] ;  /* 0x0000e700ff058b82 */ /* 0x001e220000000400 */
[----:B-----5:R-:W-:Y:S01]  /*0430*/  HADD2 R4, -R4.H0_H0, 1, 1 ;  /* 0x3c003c0004047430 */ /* 0x020fe20000000900 */
[----:B------:R-:W1:Y:S01]  /*0440*/  LDCU UR4, c[0x0][0x360] ;  /* 0x00006c00ff0477ac */ /* 0x000e620008000800 */
[----:B------:R-:W-:Y:S02]  /*0450*/  BSSY.RECONVERGENT B0, `(.L_x_26) ;  /* 0x0000052000007945 */ /* 0x000fe40003800200 */
[----:B------:R-:W-:Y:S01]  /*0460*/  HMUL2 R4, R4.H0_H0, -10000, -10000 ;  /* 0xf0e2f0e204047832 */ /* 0x000fe20000000800 */
[----:B-1----:R-:W-:-:S03]  /*0470*/  USHF.R.U32.HI UR4, URZ, 0x5, UR4 ;  /* 0x00000005ff047899 */ /* 0x002fc60008011604 */
[----:B0-----:R-:W-:Y:S02]  /*0480*/  @!P0 HFMA2 R4, R7.H0_H0, R5.H0_H0, R4.H0_H0 ;  /* 0x2000000507048231 */ /* 0x001fe40000040804 */
[----:B------:R-:W-:-:S05]  /*0490*/  IMAD.MOV.U32 R5, RZ, RZ, 0xfb53 ;  /* 0x0000fb53ff057424 */ /* 0x000fca00078e00ff */
[----:B------:R-:W-:-:S04]  /*04a0*/  @P0 PRMT R4, R5, 0x7610, R4 ;  /* 0x0000761005040816 */ /* 0x000fc80000000004 */
[----:B------:R-:W-:-:S06]  /*04b0*/  PRMT R5, R4, 0x5410, R4 ;  /* 0x0000541004057816 */ /* 0x000fcc0000000004 */
[----:B------:R-:W0:Y:S02]  /*04c0*/  SHFL.BFLY PT, R5, R5, 0x10, 0x1f ;  /* 0x0e001f0005057f89 */ /* 0x000e2400000e0000 */
[----:B0-----:R-:W-:-:S05]  /*04d0*/  HSETP2.GEU.AND P1, PT, R4.H0_H0, R5.H0_H0, PT ;  /* 0x2000000504007234 */ /* 0x001fca0003f2e800 */
[----:B------:R-:W-:-:S04]  /*04e0*/  SEL R6, R5, R4, P1 ;  /* 0x0000000405067207 */ /* 0x000fc80000800000 */
[----:B------:R-:W-:-:S05]  /*04f0*/  PRMT R5, R6, 0x5410, R6 ;  /* 0x0000541006057816 */ /* 0x000fca0000000006 */
[----:B------:R0:W1:Y:S02]  /*0500*/  SHFL.BFLY PT, R7, R5, 0x8, 0x1f ;  /* 0x0d001f0005077f89 */ /* 0x00006400000e0000 */
[----:B0-----:R-:W-:-:S13]  /*0510*/  LOP3.LUT P2, R5, R0, 0x1f, RZ, 0xc0, !PT ;  /* 0x0000001f00057812 */ /* 0x001fda000784c0ff */
[----:B------:R-:W0:Y:S01]  /*0520*/  @!P2 S2R R11, SR_CgaCtaId ;  /* 0x00000000000ba919 */ /* 0x000e220000008800 */
[----:B------:R-:W-:Y:S02]  /*0530*/  @!P2 MOV R8, 0x400 ;  /* 0x000004000008a802 */ /* 0x000fe40000000f00 */
[----:B-1----:R-:W-:-:S03]  /*0540*/  HSETP2.GEU.AND P1, PT, R6.H0_H0, R7.H0_H0, PT ;  /* 0x2000000706007234 */ /* 0x002fc60003f2e800 */
[----:B------:R-:W-:Y:S02]  /*0550*/  @!P2 VIADD R8, R8, 0x4 ;  /* 0x000000040808a836 */ /* 0x000fe40000000000 */
[----:B------:R-:W-:-:S04]  /*0560*/  SEL R6, R7, R6, P1 ;  /* 0x0000000607067207 */ /* 0x000fc80000800000 */
[----:B------:R-:W-:-:S06]  /*0570*/  PRMT R7, R6, 0x5410, R6 ;  /* 0x0000541006077816 */ /* 0x000fcc0000000006 */
[----:B------:R-:W1:Y:S01]  /*0580*/  SHFL.BFLY PT, R7, R7, 0x4, 0x1f ;  /* 0x0c801f0007077f89 */ /* 0x000e6200000e0000 */
[----:B0-----:R-:W-:-:S04]  /*0590*/  @!P2 LEA R11, R11, R8, 0x18 ;  /* 0x000000080b0ba211 */ /* 0x001fc800078ec0ff */
[----:B------:R-:W-:Y:S02]  /*05a0*/  @!P2 LEA.HI R11, R0, R11, RZ, 0x1c ;  /* 0x0000000b000ba211 */ /* 0x000fe400078fe0ff */
[----:B-1----:R-:W-:-:S05]  /*05b0*/  HSETP2.GEU.AND P1, PT, R6.H0_H0, R7.H0_H0, PT ;  /* 0x2000000706007234 */ /* 0x002fca0003f2e800 */
[----:B------:R-:W-:Y:S02]  /*05c0*/  SEL R6, R7, R6, P1 ;  /* 0x0000000607067207 */ /* 0x000fe40000800000 */
[----:B------:R-:W-:Y:S02]  /*05d0*/  ISETP.GE.U32.AND P1, PT, R0, UR4, PT ;  /* 0x0000000400007c0c */ /* 0x000fe4000bf26070 */
[----:B------:R-:W-:-:S05]  /*05e0*/  PRMT R7, R6, 0x5410, R6 ;  /* 0x0000541006077816 */ /* 0x000fca0000000006 */
[----:B------:R-:W0:Y:S06]  /*05f0*/  SHFL.BFLY PT, R9, R7, 0x2, 0x1f ;  /* 0x0c401f0007097f89 */ /* 0x000e2c00000e0000 */
[----:B------:R-:W1:Y:S01]  /*0600*/  @!P1 S2R R13, SR_CgaCtaId ;  /* 0x00000000000d9919 */ /* 0x000e620000008800 */
[----:B------:R-:W-:-:S05]  /*0610*/  @!P1 MOV R10, 0x400 ;  /* 0x00000400000a9802 */ /* 0x000fca0000000f00 */
[----:B------:R-:W-:Y:S01]  /*0620*/  @!P1 VIADD R10, R10, 0x4 ;  /* 0x000000040a0a9836 */ /* 0x000fe20000000000 */
[----:B0-----:R-:W-:-:S05]  /*0630*/  HSETP2.GEU.AND P3, PT, R6.H0_H0, R9.H0_H0, PT ;  /* 0x2000000906007234 */ /* 0x001fca0003f6e800 */
[----:B------:R-:W-:-:S04]  /*0640*/  SEL R6, R9, R6, P3 ;  /* 0x0000000609067207 */ /* 0x000fc80001800000 */
[----:B------:R-:W-:-:S05]  /*0650*/  PRMT R7, R6, 0x5410, R6 ;  /* 0x0000541006077816 */ /* 0x000fca0000000006 */
[----:B------:R-:W0:Y:S01]  /*0660*/  SHFL.BFLY PT, R9, R7, 0x1, 0x1f ;  /* 0x0c201f0007097f89 */ /* 0x000e2200000e0000 */
[----:B-1----:R-:W-:Y:S02]  /*0670*/  @!P1 LEA R8, R13, R10, 0x18 ;  /* 0x0000000a0d089211 */ /* 0x002fe400078ec0ff */
[----:B0-----:R-:W-:-:S05]  /*0680*/  HSETP2.GEU.AND P3, PT, R6.H0_H0, R9.H0_H0, PT ;  /* 0x2000000906007234 */ /* 0x001fca0003f6e800 */
[----:B------:R-:W-:Y:S01]  /*0690*/  SEL R10, R9, R6, P3 ;  /* 0x00000006090a7207 */ /* 0x000fe20001800000 */
[----:B------:R-:W-:Y:S02]  /*06a0*/  @!P1 IMAD R6, R5, 0x2, R8 ;  /* 0x0000000205069824 */ /* 0x000fe400078e0208 */
[----:B------:R-:W-:Y:S02]  /*06b0*/  IMAD.MOV.U32 R8, RZ, RZ, 0xfb53 ;  /* 0x0000fb53ff087424 */ /* 0x000fe400078e00ff */
[----:B------:R-:W-:Y:S01]  /*06c0*/  @!P2 STS.U16 [R11], R10 ;  /* 0x0000000a0b00a388 */ /* 0x000fe20000000400 */
[----:B------:R-:W-:Y:S06]  /*06d0*/  BAR.SYNC.DEFER_BLOCKING 0x0 ;  /* 0x0000000000007b1d */ /* 0x000fec0000010000 */
[----:B------:R-:W0:Y:S01]  /*06e0*/  @!P1 LDS.U16 R7, [R6] ;  /* 0x0000000006079984 */ /* 0x000e220000000400 */
[----:B------:R-:W-:-:S04]  /*06f0*/  @P1 PRMT R7, R8, 0x7610, R7 ;  /* 0x0000761008071816 */ /* 0x000fc80000000007 */
[----:B0-----:R-:W-:-:S05]  /*0700*/  PRMT R6, R7, 0x5410, R7 ;  /* 0x0000541007067816 */ /* 0x001fca0000000007 */
[----:B------:R-:W0:Y:S02]  /*0710*/  SHFL.BFLY PT, R8, R6, 0x10, 0x1f ;  /* 0x0e001f0006087f89 */ /* 0x000e2400000e0000 */
[----:B0-----:R-:W-:-:S05]  /*0720*/  HSETP2.GEU.AND P2, PT, R7.H0_H0, R8.H0_H0, PT ;  /* 0x2000000807007234 */ /* 0x001fca0003f4e800 */
[----:B------:R-:W-:-:S04]  /*0730*/  SEL R7, R8, R7, P2 ;  /* 0x0000000708077207 */ /* 0x000fc80001000000 */
[----:B------:R-:W-:-:S05]  /*0740*/  PRMT R6, R7, 0x5410, R7 ;  /* 0x0000541007067816 */ /* 0x000fca0000000007 */
[----:B------:R-:W0:Y:S02]  /*0750*/  SHFL.BFLY PT, R8, R6, 0x8, 0x1f ;  /* 0x0d001f0006087f89 */ /* 0x000e2400000e0000 */
[----:B0-----:R-:W-:-:S05]  /*0760*/  HSETP2.GEU.AND P2, PT, R7.H0_H0, R8.H0_H0, PT ;  /* 0x2000000807007234 */ /* 0x001fca0003f4e800 */
[----:B------:R-:W-:-:S04]  /*0770*/  SEL R7, R8, R7, P2 ;  /* 0x0000000708077207 */ /* 0x000fc80001000000 */
[----:B------:R-:W-:-:S05]  /*0780*/  PRMT R6, R7, 0x5410, R7 ;  /* 0x0000541007067816 */ /* 0x000fca0000000007 */
[----:B------:R-:W0:Y:S02]  /*0790*/  SHFL.BFLY PT, R8, R6, 0x4, 0x1f ;  /* 0x0c801f0006087f89 */ /* 0x000e2400000e0000 */
[----:B0-----:R-:W-:-:S05]  /*07a0*/  HSETP2.GEU.AND P2, PT, R7.H0_H0, R8.H0_H0, PT ;  /* 0x2000000807007234 */ /* 0x001fca0003f4e800 */
[----:B------:R-:W-:Y:S02]  /*07b0*/  SEL R7, R8, R7, P2 ;  /* 0x0000000708077207 */ /* 0x000fe40001000000 */
[----:B------:R-:W-:Y:S02]  /*07c0*/  ISETP.NE.AND P2, PT, R0, RZ, PT ;  /* 0x000000ff0000720c */ /* 0x000fe40003f45270 */
[----:B------:R-:W-:-:S05]  /*07d0*/  PRMT R6, R7, 0x5410, R7 ;  /* 0x0000541007067816 */ /* 0x000fca0000000007 */
[----:B------:R-:W0:Y:S06]  /*07e0*/  SHFL.BFLY PT, R8, R6, 0x2, 0x1f ;  /* 0x0c401f0006087f89 */ /* 0x000e2c00000e0000 */
[----:B------:R-:W1:Y:S01]  /*07f0*/  @!P2 S2R R10, SR_CgaCtaId ;  /* 0x00000000000aa919 */ /* 0x000e620000008800 */
[----:B------:R-:W-:Y:S02]  /*0800*/  @!P2 MOV R9, 0x400 ;  /* 0x000004000009a802 */ /* 0x000fe40000000f00 */
[----:B0-----:R-:W-:-:S05]  /*0810*/  HSETP2.GEU.AND P3, PT, R7.H0_H0, R8.H0_H0, PT ;  /* 0x2000000807007234 */ /* 0x001fca0003f6e800 */
[----:B------:R-:W-:-:S04]  /*0820*/  SEL R7, R8, R7, P3 ;  /* 0x0000000708077207 */ /* 0x000fc80001800000 */
[----:B------:R-:W-:-:S05]  /*0830*/  PRMT R6, R7, 0x5410, R7 ;  /* 0x0000541007067816 */ /* 0x000fca0000000007 */
[----:B------:R-:W0:Y:S01]  /*0840*/  SHFL.BFLY PT, R8, R6, 0x1, 0x1f ;  /* 0x0c201f0006087f89 */ /* 0x000e2200000e0000 */
[----:B-1----:R-:W-:Y:S02]  /*0850*/  @!P2 LEA R9, R10, R9, 0x18 ;  /* 0x000000090a09a211 */ /* 0x002fe400078ec0ff */
[----:B0-----:R-:W-:-:S05]  /*0860*/  HSETP2.GEU.AND P3, PT, R7.H0_H0, R8.H0_H0, PT ;  /* 0x2000000807007234 */ /* 0x001fca0003f6e800 */
[----:B------:R-:W-:Y:S01]  /*0870*/  SEL R8, R8, R7, P3 ;  /* 0x0000000708087207 */ /* 0x000fe20001800000 */
[----:B------:R-:W-:-:S04]  /*0880*/  IMAD.MOV.U32 R7, RZ, RZ, RZ ;  /* 0x000000ffff077224 */ /* 0x000fc800078e00ff */
[----:B------:R0:W-:Y:S01]  /*0890*/  @!P2 STS.U16 [R9+0x2], R8 ;  /* 0x000002080900a388 */ /* 0x0001e20000000400 */
[----:B------:R-:W-:Y:S06]  /*08a0*/  BAR.SYNC.DEFER_BLOCKING 0x0 ;  /* 0x0000000000007b1d */ /* 0x000fec0000010000 */
[----:B------:R-:W-:Y:S05]  /*08b0*/  @P0 BRA `(.L_x_27) ;  /* 0x00000000002c0947 */ /* 0x000fea0003800000 */
[----:B------:R-:W1:Y:S01]  /*08c0*/  S2UR UR5, SR_CgaCtaId ;  /* 0x00000000000579c3 */ /* 0x000e620000008800 */
[----:B------:R-:W-:Y:S02]  /*08d0*/  UMOV UR4, 0x400 ;  /* 0x0000040000047882 */ /* 0x000fe40000000000 */
[----:B-1----:R-:W-:-:S09]  /*08e0*/  ULEA UR4, UR5, UR4, 0x18 ;  /* 0x0000000405047291 */ /* 0x002fd2000f8ec0ff */
[----:B------:R-:W1:Y:S02]  /*08f0*/  LDS.U16 R7, [UR4+0x2] ;  /* 0x00000204ff077984 */ /* 0x000e640008000400 */
[----:B-1----:R-:W-:-:S05]  /*0900*/  HADD2 R7, R4.H0_H0, -R7.H0_H0 ;  /* 0xa000000704077230 */ /* 0x002fca0000000800 */
[----:B------:R-:W-:-:S05]  /*0910*/  HADD2.F32 R7, -RZ, R7.H0_H0 ;  /* 0x20000007ff077230 */ /* 0x000fca0000004100 */
[----:B------:R-:W-:-:S05]  /*0920*/  FMUL R4, R7, 1.4426950216293334961 ;  /* 0x3fb8aa3b07047820 */ /* 0x000fca0000400000 */
[----:B------:R-:W-:-:S13]  /*0930*/  FSETP.GEU.AND P3, PT, R4, -126, PT ;  /* 0xc2fc00000400780b */ /* 0x000fda0003f6e000 */
[----:B------:R-:W-:-:S04]  /*0940*/  @!P3 FMUL R4, R4, 0.5 ;  /* 0x3f0000000404b820 */ /* 0x000fc80000400000 */
[----:B------:R-:W1:Y:S02]  /*0950*/  MUFU.EX2 R7, R4 ;  /* 0x0000000400077308 */ /* 0x000e640000000800 */
[----:B-1----:R-:W-:-:S07]  /*0960*/  @!P3 FMUL R7, R7, R7 ;  /* 0x000000070707b220 */ /* 0x002fce0000400000 */
.L_x_27:
[----:B------:R-:W-:Y:S05]  /*0970*/  BSYNC.RECONVERGENT B0 ;  /* 0x0000000000007941 */ /* 0x000fea0003800200 */
.L_x_26:
[----:B------:R-:W-:Y:S01]  /*0980*/  F2FP.F16.F32.PACK_AB R4, RZ, R7 ;  /* 0x00000007ff04723e */ /* 0x000fe200000000ff */
[----:B------:R-:W1:Y:S01]  /*0990*/  @!P1 S2R R13, SR_CgaCtaId ;  /* 0x00000000000d9919 */ /* 0x000e620000008800 */
[----:B------:R-:W-:Y:S02]  /*09a0*/  ISETP.NE.AND P3, PT, R5, RZ, PT ;  /* 0x000000ff0500720c */ /* 0x000fe40003f65270 */
[----:B------:R-:W-:-:S05]  /*09b0*/  PRMT R4, R4, 0x5410, R4 ;  /* 0x0000541004047816 */ /* 0x000fca0000000004 */
[----:B------:R-:W2:Y:S06]  /*09c0*/  SHFL.BFLY PT, R7, R4, 0x10, 0x1f ;  /* 0x0e001f0004077f89 */ /* 0x000eac00000e0000 */
[----:B------:R-:W3:Y:S01]  /*09d0*/  @!P3 S2R R11, SR_CgaCtaId ;  /* 0x00000000000bb919 */ /* 0x000ee20000008800 */
[----:B------:R-:W-:Y:S01]  /*09e0*/  @!P3 MOV R10, 0x400 ;  /* 0x00000400000ab802 */ /* 0x000fe20000000f00 */
[----:B--2---:R-:W-:-:S05]  /*09f0*/  HADD2 R7, R4.H0_H0, R7.H0_H0 ;  /* 0x2000000704077230 */ /* 0x004fca0000000800 */
[----:B------:R-:W2:Y:S02]  /*0a00*/  SHFL.BFLY PT, R6, R7, 0x8, 0x1f ;  /* 0x0d001f0007067f89 */ /* 0x000ea400000e0000 */
[----:B--2---:R-:W-:-:S05]  /*0a10*/  HADD2 R6, R7.H0_H0, R6.H0_H0 ;  /* 0x2000000607067230 */ /* 0x004fca0000000800 */
[----:B0-----:R-:W0:Y:S02]  /*0a20*/  SHFL.BFLY PT, R9, R6, 0x4, 0x1f ;  /* 0x0c801f0006097f89 */ /* 0x001e2400000e0000 */
[----:B0-----:R-:W-:Y:S02]  /*0a30*/  HADD2 R9, R6.H0_H0, R9.H0_H0 ;  /* 0x2000000906097230 */ /* 0x001fe40000000800 */
[----:B------:R-:W-:Y:S01]  /*0a40*/  @!P3 VIADD R6, R10, 0x44 ;  /* 0x000000440a06b836 */ /* 0x000fe20000000000 */
[----:B------:R-:W-:Y:S02]  /*0a50*/  @!P1 MOV R10, 0x400 ;  /* 0x00000400000a9802 */ /* 0x000fe40000000f00 */
[----:B------:R-:W0:Y:S02]  /*0a60*/  SHFL.BFLY PT, R8, R9, 0x2, 0x1f ;  /* 0x0c401f0009087f89 */ /* 0x000e2400000e0000 */
[----:B---3--:R-:W-:Y:S01]  /*0a70*/  @!P3 LEA R11, R11, R6, 0x18 ;  /* 0x000000060b0bb211 */ /* 0x008fe200078ec0ff */
[----:B------:R-:W-:-:S03]  /*0a80*/  @!P1 VIADD R10, R10, 0x44 ;  /* 0x000000440a0a9836 */ /* 0x000fc60000000000 */
[----:B------:R-:W-:Y:S02]  /*0a90*/  @!P3 LEA.HI R11, R0, R11, RZ, 0x1c ;  /* 0x0000000b000bb211 */ /* 0x000fe400078fe0ff */
[----:B-1----:R-:W-:-:S05]  /*0aa0*/  @!P1 LEA R10, R13, R10, 0x18 ;  /* 0x0000000a0d0a9211 */ /* 0x002fca00078ec0ff */
[----:B------:R-:W-:Y:S02]  /*0ab0*/  @!P1 IMAD R5, R5, 0x2, R10 ;  /* 0x0000000205059824 */ /* 0x000fe400078e020a */
[----:B0-----:R-:W-:-:S05]  /*0ac0*/  HADD2 R8, R9.H0_H0, R8.H0_H0 ;  /* 0x2000000809087230 */ /* 0x001fca0000000800 */
[----:B------:R-:W0:Y:S02]  /*0ad0*/  SHFL.BFLY PT, R7, R8, 0x1, 0x1f ;  /* 0x0c201f0008077f89 */ /* 0x000e2400000e0000 */
[----:B0-----:R-:W-:Y:S02]  /*0ae0*/  HADD2 R7, R8.H0_H0, R7.H0_H0 ;  /* 0x2000000708077230 */ /* 0x001fe40000000800 */
[----:B------:R-:W0:Y:S03]  /*0af0*/  @!P2 S2R R8, SR_CgaCtaId ;  /* 0x000000000008a919 */ /* 0x000e260000008800 */
[----:B------:R-:W-:-:S05]  /*0b00*/  PRMT R6, R7, 0x7610, R6 ;  /* 0x0000761007067816 */ /* 0x000fca0000000006 */
[----:B------:R-:W-:Y:S01]  /*0b10*/  @!P3 STS.U16 [R11], R6 ;  /* 0x000000060b00b388 */ /* 0x000fe20000000400 */
[----:B------:R-:W-:Y:S06]  /*0b20*/  BAR.SYNC.DEFER_BLOCKING 0x0 ;  /* 0x0000000000007b1d */ /* 0x000fec0000010000 */
[----:B------:R-:W1:Y:S01]  /*0b30*/  @!P1 LDS.U16 R0, [R5] ;  /* 0x0000000005009984 */ /* 0x000e620000000400 */
[----:B------:R-:W-:-:S04]  /*0b40*/  @P1 PRMT R0, RZ, 0x7610, R0 ;  /* 0x00007610ff001816 */ /* 0x000fc80000000000 */
[----:B-1----:R-:W-:-:S05]  /*0b50*/  PRMT R5, R0, 0x5410, R0 ;  /* 0x0000541000057816 */ /* 0x002fca0000000000 */
[----:B------:R-:W1:Y:S02]  /*0b60*/  SHFL.BFLY PT, R7, R5, 0x10, 0x1f ;  /* 0x0e001f0005077f89 */ /* 0x000e6400000e0000 */
[----:B-1----:R-:W-:-:S05]  /*0b70*/  HADD2 R7, R0.H0_H0, R7.H0_H0 ;  /* 0x2000000700077230 */ /* 0x002fca0000000800 */
[----:B------:R-:W1:Y:S02]  /*0b80*/  SHFL.BFLY PT, R0, R7, 0x8, 0x1f ;  /* 0x0d001f0007007f89 */ /* 0x000e6400000e0000 */
[----:B-1----:R-:W-:Y:S01]  /*0b90*/  HADD2 R0, R7.H0_H0, R0.H0_H0 ;  /* 0x2000000007007230 */ /* 0x002fe20000000800 */
[----:B------:R-:W-:-:S04]  /*0ba0*/  @!P2 MOV R7, 0x400 ;  /* 0x000004000007a802 */ /* 0x000fc80000000f00 */
[----:B------:R-:W1:Y:S01]  /*0bb0*/  SHFL.BFLY PT, R9, R0, 0x4, 0x1f ;  /* 0x0c801f0000097f89 */ /* 0x000e6200000e0000 */
[----:B0-----:R-:W-:Y:S01]  /*0bc0*/  @!P2 LEA R7, R8, R7, 0x18 ;  /* 0x000000070807a211 */ /* 0x001fe200078ec0ff */
[----:B-1----:R-:W-:-:S05]  /*0bd0*/  HADD2 R9, R0.H0_H0, R9.H0_H0 ;  /* 0x2000000900097230 */ /* 0x002fca0000000800 */
[----:B------:R-:W0:Y:S02]  /*0be0*/  SHFL.BFLY PT, R6, R9, 0x2, 0x1f ;  /* 0x0c401f0009067f89 */ /* 0x000e2400000e0000 */
[----:B0-----:R-:W-:-:S05]  /*0bf0*/  HADD2 R6, R9.H0_H0, R6.H0_H0 ;  /* 0x2000000609067230 */ /* 0x001fca0000000800 */
[----:B------:R-:W0:Y:S02]  /*0c00*/  SHFL.BFLY PT, R5, R6, 0x1, 0x1f ;  /* 0x0c201f0006057f89 */ /* 0x000e2400000e0000 */
[----:B0-----:R-:W-:-:S05]  /*0c10*/  HADD2 R5, R6.H0_H0, R5.H0_H0 ;  /* 0x2000000506057230 */ /* 0x001fca0000000800 */
[----:B------:R0:W-:Y:S01]  /*0c20*/  @!P2 STS.U16 [R7], R5 ;  /* 0x000000050700a388 */ /* 0x0001e20000000400 */
[----:B------:R-:W-:Y:S06]  /*0c30*/  BAR.SYNC.DEFER_BLOCKING 0x0 ;  /* 0x0000000000007b1d */ /* 0x000fec0000010000 */
[----:B------:R-:W-:Y:S05]  /*0c40*/  @P0 EXIT ;  /* 0x000000000000094d */ /* 0x000fea0003800000 */
[----:B------:R-:W1:Y:S01]  /*0c50*/  S2UR UR5, SR_CgaCtaId ;  /* 0x00000000000579c3 */ /* 0x000e620000008800 */
[----:B------:R-:W-:Y:S01]  /*0c60*/  UMOV UR4, 0x400 ;  /* 0x0000040000047882 */ /* 0x000fe20000000000 */
[----:B0-----:R-:W-:Y:S01]  /*0c70*/  HADD2.F32 R7, -RZ, R4.H0_H0 ;  /* 0x20000004ff077230 */ /* 0x001fe20000004100 */
[----:B-1----:R-:W-:-:S09]  /*0c80*/  ULEA UR4, UR5, UR4, 0x18 ;  /* 0x0000000405047291 */ /* 0x002fd2000f8ec0ff */
[----:B------:R-:W0:Y:S02]  /*0c90*/  LDS.U16 R0, [UR4] ;  /* 0x00000004ff007984 */ /* 0x000e240008000400 */
[----:B0-----:R-:W-:-:S04]  /*0ca0*/  HADD2.F32 R0, -RZ, R0.H0_H0 ;  /* 0x20000000ff007230 */ /* 0x001fc80000004100 */
[----:B------:R-:W0:Y:S02]  /*0cb0*/  MUFU.RCP R5, R0 ;  /* 0x0000000000057308 */ /* 0x000e240000001000 */
[----:B0-----:R-:W-:-:S05]  /*0cc0*/  FMUL R8, R7, R5 ;  /* 0x0000000507087220 */ /* 0x001fca0000400000 */
        /* <DEDUP_REMOVED lines=9> */
.L_x_28:
        /* <DEDUP_REMOVED lines=10> */
.L_x_39:


//--------------------- .text._Z9transposeP6__halfS0_ii --------------------------
	.section	.text._Z9transposeP6__halfS0_ii,"ax",@progbits
	.align	128
        .global         _Z9transposeP6__halfS0_ii
        .type           _Z9transposeP6__halfS0_ii,@function
        .size           _Z9transposeP6__halfS0_ii,(.L_x_40 - _Z9transposeP6__halfS0_ii)
        .other          _Z9transposeP6__halfS0_ii,@"STO_CUDA_ENTRY STV_DEFAULT"
_Z9transposeP6__halfS0_ii:
.text._Z9transposeP6__halfS0_ii:
[----:B------:R-:W-:Y:S01]  /*0000*/  LDC R1, c[0x0][0x37c] ;  /* 0x0000df00ff017b82 */ /* 0x000fe20000000800 */
[----:B------:R-:W0:Y:S07]  /*0010*/  S2R R15, SR_TID.X ;  /* 0x00000000000f7919 */ /* 0x000e2e0000002100 */
[----:B------:R-:W0:Y:S01]  /*0020*/  S2UR UR4, SR_CTAID.X ;  /* 0x00000000000479c3 */ /* 0x000e220000002500 */
[----:B------:R-:W1:Y:S01]  /*0030*/  LDCU UR5, c[0x0][0x390] ;  /* 0x00007200ff0577ac */ /* 0x000e620008000800 */
[----:B------:R-:W-:Y:S06]  /*0040*/  BSSY.RECONVERGENT B0, `(.L_x_29) ;  /* 0x0000033000007945 */ /* 0x000fec0003800200 */
[----:B------:R-:W0:Y:S08]  /*0050*/  LDC R14, c[0x0][0x360] ;  /* 0x0000d800ff0e7b82 */ /* 0x000e300000000800 */
[----:B------:R-:W2:Y:S01]  /*0060*/  LDC.64 R8, c[0x0][0x390] ;  /* 0x0000e400ff087b82 */ /* 0x000ea20000000a00 */
[----:B0-----:R-:W-:-:S02]  /*0070*/  IMAD R15, R14, UR4, R15 ;  /* 0x000000040e0f7c24 */ /* 0x001fc4000f8e020f */
[----:B--2---:R-:W-:-:S05]  /*0080*/  IMAD R0, R9, R8, RZ ;  /* 0x0000000809007224 */ /* 0x004fca00078e02ff */
[----:B------:R-:W-:-:S13]  /*0090*/  ISETP.GE.AND P0, PT, R15, R0, PT ;  /* 0x000000000f00720c */ /* 0x000fda0003f06270 */
[----:B-1----:R-:W-:Y:S05]  /*00a0*/  @P0 BRA `(.L_x_30) ;  /* 0x0000000000b00947 */ /* 0x002fea0003800000 */
[-C--:B------:R-:W-:Y:S01]  /*00b0*/  IABS R8, R9.reuse ;  /* 0x0000000900087213 */ /* 0x080fe20000000000 */
[----:B------:R-:W0:Y:S01]  /*00c0*/  LDC R10, c[0x0][0x394] ;  /* 0x0000e500ff0a7b82 */ /* 0x000e220000000800 */
[----:B------:R-:W1:Y:S01]  /*00d0*/  LDCU UR4, c[0x0][0x370] ;  /* 0x00006e00ff0477ac */ /* 0x000e620008000800 */
[----:B------:R-:W-:Y:S01]  /*00e0*/  ISETP.NE.AND P0, PT, R9, RZ, PT ;  /* 0x000000ff0900720c */ /* 0x000fe20003f05270 */
[----:B------:R-:W2:Y:S01]  /*00f0*/  I2F.RP R11, R8 ;  /* 0x00000008000b7306 */ /* 0x000ea20000209400 */
[----:B------:R-:W-:-:S04]  /*0100*/  LOP3.LUT R9, RZ, R9, RZ, 0x33, !PT ;  /* 0x00000009ff097212 */ /* 0x000fc800078e33ff */
[----:B------:R-:W3:Y:S08]  /*0110*/  LDC.64 R2, c[0x0][0x358] ;  /* 0x0000d600ff027b82 */ /* 0x000ef00000000a00 */
[----:B------:R-:W4:Y:S01]  /*0120*/  LDC.64 R4, c[0x0][0x380] ;  /* 0x0000e000ff047b82 */ /* 0x000f220000000a00 */
[----:B--2---:R-:W2:Y:S07]  /*0130*/  MUFU.RCP R11, R11 ;  /* 0x0000000b000b7308 */ /* 0x004eae0000001000 */
[----:B------:R-:W0:Y:S01]  /*0140*/  LDC.64 R6, c[0x0][0x388] ;  /* 0x0000e200ff067b82 */ /* 0x000e220000000a00 */
[----:B--2---:R-:W-:-:S04]  /*0150*/  VIADD R12, R11, 0xffffffe ;  /* 0x0ffffffe0b0c7836 */ /* 0x004fc80000000000 */
[----:B------:R2:W5:Y:S02]  /*0160*/  F2I.FTZ.U32.TRUNC.NTZ R13, R12 ;  /* 0x0000000c000d7305 */ /* 0x000564000021f000 */
[----:B--2---:R-:W-:Y:S02]  /*0170*/  HFMA2 R12, -RZ, RZ, 0, 0 ;  /* 0x00000000ff0c7431 */ /* 0x004fe400000001ff */
[----:B-----5:R-:W-:-:S04]  /*0180*/  IMAD.MOV R17, RZ, RZ, -R13 ;  /* 0x000000ffff117224 */ /* 0x020fc800078e0a0d */
[----:B------:R-:W-:-:S04]  /*0190*/  IMAD R17, R17, R8, RZ ;  /* 0x0000000811117224 */ /* 0x000fc800078e02ff */
[----:B------:R-:W-:-:S04]  /*01a0*/  IMAD.HI.U32 R11, R13, R17, R12 ;  /* 0x000000110d0b7227 */ /* 0x000fc800078e000c */
[----:B------:R-:W-:Y:S02]  /*01b0*/  IMAD.MOV.U32 R13, RZ, RZ, R15 ;  /* 0x000000ffff0d7224 */ /* 0x000fe400078e000f */
[----:B-1-34-:R-:W-:-:S07]  /*01c0*/  IMAD R12, R14, UR4, RZ ;  /* 0x000000040e0c7c24 */ /* 0x01afce000f8e02ff */
.L_x_31:
[----:B------:R-:W-:Y:S01]  /*01d0*/  R2UR UR6, R2 ;  /* 0x00000000020672ca */ /* 0x000fe200000e0000 */
[----:B-1----:R-:W-:Y:S01]  /*01e0*/  IMAD.WIDE R14, R13, 0x2, R4 ;  /* 0x000000020d0e7825 */ /* 0x002fe200078e0204 */
[----:B------:R-:W-:-:S13]  /*01f0*/  R2UR UR7, R3 ;  /* 0x00000000030772ca */ /* 0x000fda00000e0000 */
[----:B------:R1:W2:Y:S01]  /*0200*/  LDG.E.U16 R19, desc[UR6][R14.64] ;  /* 0x000000060e137981 */ /* 0x0002a2000c1e1500 */
[----:B------:R-:W-:Y:S02]  /*0210*/  IABS R18, R13 ;  /* 0x0000000d00127213 */ /* 0x000fe40000000000 */
[----:B0-----:R-:W-:-:S03]  /*0220*/  IABS R20, R10 ;  /* 0x0000000a00147213 */ /* 0x001fc60000000000 */
[----:B------:R-:W-:Y:S01]  /*0230*/  IMAD.HI.U32 R16, R11, R18, RZ ;  /* 0x000000120b107227 */ /* 0x000fe200078e00ff */
[----:B-1----:R-:W-:-:S04]  /*0240*/  LOP3.LUT R14, R13, R10, RZ, 0x3c, !PT ;  /* 0x0000000a0d0e7212 */ /* 0x002fc800078e3cff */
[----:B------:R-:W-:Y:S02]  /*0250*/  IADD3 R17, PT, PT, -R16, RZ, RZ ;  /* 0x000000ff10117210 */ /* 0x000fe40007ffe1ff */
[----:B------:R-:W-:-:S03]  /*0260*/  ISETP.GE.AND P3, PT, R14, RZ, PT ;  /* 0x000000ff0e00720c */ /* 0x000fc60003f66270 */
[----:B------:R-:W-:-:S05]  /*0270*/  IMAD R17, R20, R17, R18 ;  /* 0x0000001114117224 */ /* 0x000fca00078e0212 */
[----:B------:R-:W-:-:S13]  /*0280*/  ISETP.GT.U32.AND P2, PT, R8, R17, PT ;  /* 0x000000110800720c */ /* 0x000fda0003f44070 */
[----:B------:R-:W-:Y:S01]  /*0290*/  @!P2 IMAD.IADD R17, R17, 0x1, -R20 ;  /* 0x000000011111a824 */ /* 0x000fe200078e0a14 */
[----:B------:R-:W-:-:S04]  /*02a0*/  @!P2 IADD3 R16, PT, PT, R16, 0x1, RZ ;  /* 0x000000011010a810 */ /* 0x000fc80007ffe0ff */
[----:B------:R-:W-:-:S13]  /*02b0*/  ISETP.GE.U32.AND P1, PT, R17, R8, PT ;  /* 0x000000081100720c */ /* 0x000fda0003f26070 */
[----:B------:R-:W-:-:S05]  /*02c0*/  @P1 VIADD R16, R16, 0x1 ;  /* 0x0000000110101836 */ /* 0x000fca0000000000 */
[----:B------:R-:W-:-:S04]  /*02d0*/  @!P3 IADD3 R16, PT, PT, -R16, RZ, RZ ;  /* 0x000000ff1010b210 */ /* 0x000fc80007ffe1ff */
[----:B------:R-:W-:-:S05]  /*02e0*/  SEL R16, R9, R16, !P0 ;  /* 0x0000001009107207 */ /* 0x000fca0004000000 */
[----:B------:R-:W-:-:S04]  /*02f0*/  IMAD.MOV R15, RZ, RZ, -R16 ;  /* 0x000000ffff0f7224 */ /* 0x000fc800078e0a10 */
[----:B------:R-:W-:Y:S01]  /*0300*/  IMAD R15, R10, R15, R13 ;  /* 0x0000000f0a0f7224 */ /* 0x000fe200078e020d */
[----:B------:R-:W-:-:S03]  /*0310*/  IADD3 R13, PT, PT, R12, R13, RZ ;  /* 0x0000000d0c0d7210 */ /* 0x000fc60007ffe0ff */
[----:B------:R-:W-:Y:S01]  /*0320*/  IMAD R15, R15, UR5, R16 ;  /* 0x000000050f0f7c24 */ /* 0x000fe2000f8e0210 */
[----:B------:R-:W-:-:S03]  /*0330*/  ISETP.GE.AND P1, PT, R13, R0, PT ;  /* 0x000000000d00720c */ /* 0x000fc60003f26270 */
[----:B------:R-:W-:-:S05]  /*0340*/  IMAD.WIDE R14, R15, 0x2, R6 ;  /* 0x000000020f0e7825 */ /* 0x000fca00078e0206 */
[----:B--2---:R1:W-:Y:S05]  /*0350*/  STG.E.U16 desc[UR6][R14.64], R19 ;  /* 0x000000130e007986 */ /* 0x0043ea000c101506 */
[----:B------:R-:W-:Y:S05]  /*0360*/  @!P1 BRA `(.L_x_31) ;  /* 0xfffffffc00989947 */ /* 0x000fea000383ffff */
.L_x_30:
[----:B------:R-:W-:Y:S05]  /*0370*/  BSYNC.RECONVERGENT B0 ;  /* 0x0000000000007941 */ /* 0x000fea0003800200 */
.L_x_29:
[----:B------:R-:W-:Y:S06]  /*0380*/  BAR.SYNC.DEFER_BLOCKING 0x0 ;  /* 0x0000000000007b1d */ /* 0x000fec0000010000 */
[----:B------:R-:W-:Y:S05]  /*0390*/  EXIT ;  /* 0x000000000000794d */ /* 0x000fea0003800000 */
.L_x_32:
        /* <DEDUP_REMOVED lines=14> */
.L_x_40:


//--------------------- .text._Z19GEMM_sharedmem_wmmaP6__halfS0_S0_iii --------------------------
	.section	.text._Z19GEMM_sharedmem_wmmaP6__halfS0_S0_iii,"ax",@progbits
	.align	128
        .global         _Z19GEMM_sharedmem_wmmaP6__halfS0_S0_iii
        .type           _Z19GEMM_sharedmem_wmmaP6__halfS0_S0_iii,@function
        .size           _Z19GEMM_sharedmem_wmmaP6__halfS0_S0_iii,(.L_x_41 - _Z19GEMM_sharedmem_wmmaP6__halfS0_S0_iii)
        .other          _Z19GEMM_sharedmem_wmmaP6__halfS0_S0_iii,@"STO_CUDA_ENTRY STV_DEFAULT"
_Z19GEMM_sharedmem_wmmaP6__halfS0_S0_iii:
.text._Z19GEMM_sharedmem_wmmaP6__halfS0_S0_iii:
[----:B------:R-:W-:Y:S01]  /*0000*/  LDC R1, c[0x0][0x37c] ;  /* 0x0000df00ff017b82 */ /* 0x000fe20000000800 */
[----:B------:R-:W1:Y:S07]  /*0010*/  S2R R112, SR_TID.X ;  /* 0x0000000000707919 */ /* 0x000e6e0000002100 */
[----:B------:R-:W2:Y:S01]  /*0020*/  LDC R109, c[0x0][0x39c] ;  /* 0x0000e700ff6d7b82 */ /* 0x000ea20000000800 */
[----:B------:R-:W3:Y:S01]  /*0030*/  LDCU.64 UR6, c[0x0][0x358] ;  /* 0x00006b00ff0677ac */ /* 0x000ee20008000a00 */
[----:B------:R-:W-:Y:S01]  /*0040*/  CS2R R86, SRZ ;  /* 0x0000000000567805 */ /* 0x000fe2000001ff00 */
[----:B------:R-:W4:Y:S01]  /*0050*/  S2R R115, SR_CTAID.X ;  /* 0x0000000000737919 */ /* 0x000f220000002500 */
[----:B------:R-:W-:Y:S01]  /*0060*/  CS2R R84, SRZ ;  /* 0x0000000000547805 */ /* 0x000fe2000001ff00 */
[----:B------:R-:W-:Y:S01]  /*0070*/  UMOV UR4, 0x400 ;  /* 0x0000040000047882 */ /* 0x000fe20000000000 */
[----:B------:R-:W-:Y:S01]  /*0080*/  CS2R R82, SRZ ;  /* 0x0000000000527805 */ /* 0x000fe2000001ff00 */
[----:B------:R-:W5:Y:S01]  /*0090*/  S2R R113, SR_CTAID.Y ;  /* 0x0000000000717919 */ /* 0x000f620000002600 */
[----:B------:R-:W3:Y:S01]  /*00a0*/  LDC.64 R130, c[0x0][0x388] ;  /* 0x0000e200ff827b82 */ /* 0x000ee20000000a00 */
[----:B------:R-:W-:-:S02]  /*00b0*/  CS2R R92, SRZ ;  /* 0x00000000005c7805 */ /* 0x000fc4000001ff00 */
[----:B------:R-:W-:Y:S01]  /*00c0*/  CS2R R90, SRZ ;  /* 0x00000000005a7805 */ /* 0x000fe2000001ff00 */
[----:B------:R-:W5:Y:S01]  /*00d0*/  S2R R108, SR_LANEID ;  /* 0x00000000006c7919 */ /* 0x000f620000000000 */
[----:B------:R-:W-:Y:S02]  /*00e0*/  CS2R R88, SRZ ;  /* 0x0000000000587805 */ /* 0x000fe4000001ff00 */
[----:B------:R-:W-:Y:S02]  /*00f0*/  CS2R R106, SRZ ;  /* 0x00000000006a7805 */ /* 0x000fe4000001ff00 */
[----:B------:R-:W-:Y:S02]  /*0100*/  CS2R R46, SRZ ;  /* 0x00000000002e7805 */ /* 0x000fe4000001ff00 */
[----:B------:R-:W-:Y:S01]  /*0110*/  CS2R R80, SRZ ;  /* 0x0000000000507805 */ /* 0x000fe2000001ff00 */
[----:B------:R-:W3:Y:S01]  /*0120*/  LDC R53, c[0x0][0x3a0] ;  /* 0x0000e800ff357b82 */ /* 0x000ee20000000800 */
[----:B------:R-:W-:-:S02]  /*0130*/  CS2R R16, SRZ ;  /* 0x0000000000107805 */ /* 0x000fc4000001ff00 */
[----:B------:R-:W-:Y:S02]  /*0140*/  CS2R R94, SRZ ;  /* 0x00000000005e7805 */ /* 0x000fe4000001ff00 */
[----:B------:R-:W-:Y:S02]  /*0150*/  CS2R R18, SRZ ;  /* 0x0000000000127805 */ /* 0x000fe4000001ff00 */
[----:B------:R-:W-:Y:S02]  /*0160*/  CS2R R20, SRZ ;  /* 0x0000000000147805 */ /* 0x000fe4000001ff00 */
[----:B------:R-:W-:Y:S02]  /*0170*/  CS2R R22, SRZ ;  /* 0x0000000000167805 */ /* 0x000fe4000001ff00 */
[----:B------:R-:W-:Y:S02]  /*0180*/  CS2R R24, SRZ ;  /* 0x0000000000187805 */ /* 0x000fe4000001ff00 */
[----:B------:R-:W-:Y:S01]  /*0190*/  CS2R R26, SRZ ;  /* 0x00000000001a7805 */ /* 0x000fe2000001ff00 */
[----:B------:R-:W5:Y:S01]  /*01a0*/  S2UR UR5, SR_CgaCtaId ;  /* 0x00000000000579c3 */ /* 0x000f620000008800 */
[----:B------:R-:W-:-:S02]  /*01b0*/  CS2R R28, SRZ ;  /* 0x00000000001c7805 */ /* 0x000fc4000001ff00 */
[----:B------:R-:W-:Y:S02]  /*01c0*/  CS2R R30, SRZ ;  /* 0x00000000001e7805 */ /* 0x000fe4000001ff00 */
[----:B------:R-:W-:Y:S02]  /*01d0*/  CS2R R32, SRZ ;  /* 0x0000000000207805 */ /* 0x000fe4000001ff00 */
[----:B------:R-:W-:Y:S02]  /*01e0*/  CS2R R34, SRZ ;  /* 0x0000000000227805 */ /* 0x000fe4000001ff00 */
[----:B------:R-:W-:Y:S02]  /*01f0*/  CS2R R36, SRZ ;  /* 0x0000000000247805 */ /* 0x000fe4000001ff00 */
[----:B------:R-:W-:Y:S01]  /*0200*/  CS2R R38, SRZ ;  /* 0x0000000000267805 */ /* 0x000fe2000001ff00 */
[----:B-1----:R-:W-:Y:S01]  /*0210*/  IMAD.SHL.U32 R125, R112, 0x8, RZ ;  /* 0x00000008707d7824 */ /* 0x002fe200078e00ff */
[----:B------:R-:W1:Y:S01]  /*0220*/  LDC.64 R132, c[0x0][0x380] ;  /* 0x0000e000ff847b82 */ /* 0x000e620000000a00 */
[----:B------:R-:W-:-:S02]  /*0230*/  SHF.R.U32.HI R2, RZ, 0x3, R112 ;  /* 0x00000003ff027819 */ /* 0x000fc40000011670 */
[----:B------:R-:W-:Y:S02]  /*0240*/  CS2R R40, SRZ ;  /* 0x0000000000287805 */ /* 0x000fe4000001ff00 */
[----:B------:R-:W-:Y:S02]  /*0250*/  SHF.R.U32.HI R0, RZ, 0x1, R112 ;  /* 0x00000001ff007819 */ /* 0x000fe40000011670 */
[----:B------:R-:W-:Y:S02]  /*0260*/  CS2R R42, SRZ ;  /* 0x00000000002a7805 */ /* 0x000fe4000001ff00 */
[----:B------:R-:W-:Y:S02]  /*0270*/  LOP3.LUT R126, R125, 0xf8, RZ, 0xc0, !PT ;  /* 0x000000f87d7e7812 */ /* 0x000fe400078ec0ff */
[----:B------:R-:W-:Y:S02]  /*0280*/  CS2R R44, SRZ ;  /* 0x00000000002c7805 */ /* 0x000fe4000001ff00 */
[----:B------:R-:W-:-:S02]  /*0290*/  LOP3.LUT R48, R2, 0x7c, RZ, 0xc0, !PT ;  /* 0x0000007c02307812 */ /* 0x000fc400078ec0ff */
[----:B----4-:R-:W-:Y:S02]  /*02a0*/  PRMT R2, R126, 0x6540, R115 ;  /* 0x000065407e027816 */ /* 0x010fe40000000073 */
[----:B------:R-:W-:Y:S01]  /*02b0*/  LOP3.LUT R0, R0, 0x1fe, RZ, 0xc0, !PT ;  /* 0x000001fe00007812 */ /* 0x000fe200078ec0ff */
[C---:B------:R-:W-:Y:S01]  /*02c0*/  IMAD R123, R48.reuse, 0x108, R126 ;  /* 0x00000108307b7824 */ /* 0x040fe200078e027e */
[----:B------:R-:W-:Y:S01]  /*02d0*/  LOP3.LUT R125, R125, 0x18, RZ, 0xc0, !PT ;  /* 0x000000187d7d7812 */ /* 0x000fe200078ec0ff */
[----:B--2---:R-:W-:Y:S01]  /*02e0*/  IMAD R7, R48, R109, R2 ;  /* 0x0000006d30077224 */ /* 0x004fe200078e0202 */
[----:B-----5:R-:W-:Y:S01]  /*02f0*/  SHF.R.U32.HI R4, RZ, 0x3, R108 ;  /* 0x00000003ff047819 */ /* 0x020fe2000001166c */
[----:B------:R-:W-:Y:S01]  /*0300*/  IMAD R50, R113, 0x80, R0 ;  /* 0x0000008071327824 */ /* 0x000fe200078e0200 */
[----:B------:R-:W-:Y:S01]  /*0310*/  ULEA UR4, UR5, UR4, 0x18 ;  /* 0x0000000405047291 */ /* 0x000fe2000f8ec0ff */
[----:B---3--:R-:W-:Y:S01]  /*0320*/  IMAD.WIDE R6, R7, 0x2, R130 ;  /* 0x0000000207067825 */ /* 0x008fe200078e0282 */
[----:B------:R-:W-:-:S02]  /*0330*/  LOP3.LUT R110, R108, 0x7, RZ, 0xc0, !PT ;  /* 0x000000076c6e7812 */ /* 0x000fc400078ec0ff */
[----:B------:R-:W-:Y:S01]  /*0340*/  ISETP.GE.AND P0, PT, R53, 0x40, PT ;  /* 0x000000403500780c */ /* 0x000fe20003f06270 */
[----:B------:R-:W-:Y:S01]  /*0350*/  IMAD R49, R50, R53, R125 ;  /* 0x0000003532317224 */ /* 0x000fe200078e027d */
[----:B------:R-:W-:Y:S01]  /*0360*/  LEA R15, R123, UR4, 0x1 ;  /* 0x000000047b0f7c11 */ /* 0x000fe2000f8e08ff */
[----:B------:R-:W-:Y:S01]  /*0370*/  IMAD.WIDE R8, R109, 0x2, R6 ;  /* 0x000000026d087825 */ /* 0x000fe200078e0206 */
[----:B------:R-:W-:-:S03]  /*0380*/  SHF.R.U32.HI R111, RZ, 0x4, R108 ;  /* 0x00000004ff6f7819 */ /* 0x000fc6000001166c */
[----:B------:R-:W-:Y:S01]  /*0390*/  IMAD R128, R0, 0x28, R125 ;  /* 0x0000002800807824 */ /* 0x000fe200078e027d */
[----:B------:R-:W-:Y:S01]  /*03a0*/  SHF.R.S32.HI R0, RZ, 0x1f, R53 ;  /* 0x0000001fff007819 */ /* 0x000fe20000011435 */
[----:B-1----:R-:W-:-:S03]  /*03b0*/  IMAD.WIDE R2, R49, 0x2, R132 ;  /* 0x0000000231027825 */ /* 0x002fc600078e0284 */
[----:B------:R-:W-:Y:S01]  /*03c0*/  LEA R128, R128, UR4, 0x1 ;  /* 0x0000000480807c11 */ /* 0x000fe2000f8e08ff */
[----:B------:R-:W-:Y:S01]  /*03d0*/  IMAD.SHL.U32 R13, R4, 0x8, RZ ;  /* 0x00000008040d7824 */ /* 0x000fe200078e00ff */
[----:B------:R-:W-:Y:S01]  /*03e0*/  LEA.HI R0, R0, R53, RZ, 0x5 ;  /* 0x0000003500007211 */ /* 0x000fe200078f28ff */
[----:B------:R-:W-:Y:S02]  /*03f0*/  IMAD.WIDE R10, R109, 0x2, R8 ;  /* 0x000000026d0a7825 */ /* 0x000fe400078e0208 */
[----:B------:R-:W-:Y:S01]  /*0400*/  @!PT LDS RZ, [RZ] ;  /* 0x00000000fffff984 */ /* 0x000fe20000000800 */
[----:B------:R-:W-:Y:S01]  /*0410*/  @!PT LDS RZ, [RZ] ;  /* 0x00000000fffff984 */ /* 0x000fe20000000800 */
[----:B------:R-:W-:Y:S01]  /*0420*/  @!PT LDS RZ, [RZ] ;  /* 0x00000000fffff984 */ /* 0x000fe20000000800 */
[----:B------:R1:W-:Y:S01]  /*0430*/  LDGSTS.E.128 [R128], desc[UR6][R2.64] ;  /* 0x0000000002807fae */ /* 0x0003e2000b9a1806 */
[----:B------:R-:W-:Y:S01]  /*0440*/  LOP3.LUT R110, R13, 0x8, R110, 0xe2, !PT ;  /* 0x000000080d6e7812 */ /* 0x000fe200078ee26e */
[----:B------:R-:W-:Y:S01]  /*0450*/  IMAD.WIDE R4, R53, 0x2, R2 ;  /* 0x0000000235047825 */ /* 0x000fe200078e0202 */
[----:B------:R-:W-:Y:S02]  /*0460*/  SHF.R.S32.HI R51, RZ, 0x5, R0 ;  /* 0x00000005ff337819 */ /* 0x000fe40000011400 */
[----:B------:R-:W-:Y:S01]  /*0470*/  LOP3.LUT R0, R112, 0x3c0, RZ, 0xc0, !PT ;  /* 0x000003c070007812 */ /* 0x000fe200078ec0ff */
[----:B------:R-:W-:Y:S01]  /*0480*/  IMAD.WIDE R12, R109, 0x2, R10 ;  /* 0x000000026d0c7825 */ /* 0x000fe200078e020a */
[----:B------:R2:W-:Y:S01]  /*0490*/  LDGSTS.E.128 [R128+0x50], desc[UR6][R4.64] ;  /* 0x0005000004807fae */ /* 0x0005e2000b9a1806 */
[----:B------:R-:W-:-:S02]  /*04a0*/  LOP3.LUT R119, R51, 0x1, RZ, 0xc, !PT ;  /* 0x0000000133777812 */ /* 0x000fc400078e0cff */
[----:B------:R-:W-:Y:S01]  /*04b0*/  IMAD.SHL.U32 R111, R111, 0x8, RZ ;  /* 0x000000086f6f7824 */ /* 0x000fe200078e00ff */
[----:B------:R3:W-:Y:S01]  /*04c0*/  LDGSTS.E.128 [R15+0x5000], desc[UR6][R6.64] ;  /* 0x05000000060f7fae */ /* 0x0007e2000b9a1806 */
[----:B-1----:R-:W-:-:S03]  /*04d0*/  CS2R R2, SRZ ;  /* 0x0000000000027805 */ /* 0x002fc6000001ff00 */
[----:B------:R1:W-:Y:S04]  /*04e0*/  LDGSTS.E.128 [R15+0x5210], desc[UR6][R8.64] ;  /* 0x05210000080f7fae */ /* 0x0003e8000b9a1806 */
[----:B------:R4:W-:Y:S01]  /*04f0*/  LDGSTS.E.128 [R15+0x5420], desc[UR6][R10.64] ;  /* 0x054200000a0f7fae */ /* 0x0009e2000b9a1806 */
[----:B--2---:R-:W-:-:S03]  /*0500*/  CS2R R4, SRZ ;  /* 0x0000000000047805 */ /* 0x004fc6000001ff00 */
[----:B------:R2:W-:Y:S01]  /*0510*/  LDGSTS.E.128 [R15+0x5630], desc[UR6][R12.64] ;  /* 0x056300000c0f7fae */ /* 0x0005e2000b9a1806 */
[----:B---3--:R-:W-:-:S03]  /*0520*/  SHF.R.U32.HI R6, RZ, 0x5, R112 ;  /* 0x00000005ff067819 */ /* 0x008fc60000011670 */
[----:B------:R-:W0:Y:S01]  /*0530*/  LDGDEPBAR ;  /* 0x00000000000079af */ /* 0x000e220000000000 */
[----:B------:R-:W-:Y:S02]  /*0540*/  LOP3.LUT R6, R6, 0x1, RZ, 0xc0, !PT ;  /* 0x0000000106067812 */ /* 0x000fe400078ec0ff */
[----:B-1----:R-:W-:Y:S02]  /*0550*/  CS2R R8, SRZ ;  /* 0x0000000000087805 */ /* 0x002fe4000001ff00 */
[----:B----4-:R-:W-:Y:S01]  /*0560*/  CS2R R10, SRZ ;  /* 0x00000000000a7805 */ /* 0x010fe2000001ff00 */
[C---:B------:R-:W-:Y:S01]  /*0570*/  IMAD R120, R119.reuse, 0x2, R6 ;  /* 0x0000000277787824 */ /* 0x040fe200078e0206 */
[----:B------:R-:W-:Y:S02]  /*0580*/  CS2R R6, SRZ ;  /* 0x0000000000067805 */ /* 0x000fe4000001ff00 */
[----:B--2---:R-:W-:Y:S02]  /*0590*/  CS2R R12, SRZ ;  /* 0x00000000000c7805 */ /* 0x004fe4000001ff00 */
[----:B------:R-:W-:Y:S01]  /*05a0*/  CS2R R14, SRZ ;  /* 0x00000000000e7805 */ /* 0x000fe2000001ff00 */
[----:B------:R-:W-:-:S02]  /*05b0*/  IMAD R119, R119, 0x2100, R0 ;  /* 0x0000210077777824 */ /* 0x000fc400078e0200 */
[----:B------:R-:W-:Y:S01]  /*05c0*/  IMAD R120, R120, 0xa00, RZ ;  /* 0x00000a0078787824 */ /* 0x000fe200078e02ff */
[----:B------:R-:W-:-:S04]  /*05d0*/  DEPBAR.LE SB0, 0x0 ;  /* 0x000080000000791a */ /* 0x000fc80000000000 */
[----:B------:R-:W-:Y:S06]  /*05e0*/  BAR.SYNC.DEFER_BLOCKING 0x0 ;  /* 0x0000000000007b1d */ /* 0x000fec0000010000 */
[----:B------:R-:W-:Y:S05]  /*05f0*/  @!P0 BRA `(.L_x_33) ;  /* 0x0000000800f88947 */ /* 0x000fea0003800000 */
[----:B------:R-:W1:Y:S01]  /*0600*/  S2R R7, SR_LANEID ;  /* 0x0000000000077919 */ /* 0x000e620000000000 */
[----:B------:R-:W-:Y:S01]  /*0610*/  IMAD.WIDE.U32 R2, R49, 0x2, R132 ;  /* 0x0000000231027825 */ /* 0x000fe200078e0084 */
[----:B------:R-:W-:Y:S01]  /*0620*/  UIADD3 UR5, UPT, UPT, UR4, 0x5000, URZ ;  /* 0x0000500004057890 */ /* 0x000fe2000fffe0ff */
[----:B------:R-:W-:Y:S02]  /*0630*/  VIMNMX R51, PT, PT, R51, 0x2, !PT ;  /* 0x0000000233337848 */ /* 0x000fe40007fe0100 */
[----:B------:R-:W-:Y:S01]  /*0640*/  CS2R R84, SRZ ;  /* 0x0000000000547805 */ /* 0x000fe2000001ff00 */
[----:B------:R-:W-:Y:S01]  /*0650*/  VIADD R48, R48, 0x20 ;  /* 0x0000002030307836 */ /* 0x000fe20000000000 */
[----:B------:R-:W-:Y:S01]  /*0660*/  IADD3 R116, P0, PT, R2, 0x40, RZ ;  /* 0x0000004002747810 */ /* 0x000fe20007f1e0ff */
[----:B------:R-:W-:Y:S01]  /*0670*/  IMAD.SHL.U32 R4, R115, 0x100, RZ ;  /* 0x0000010073047824 */ /* 0x000fe200078e00ff */
[----:B------:R-:W-:Y:S01]  /*0680*/  SHF.R.U32.HI R122, RZ, 0x5, R112 ;  /* 0x00000005ff7a7819 */ /* 0x000fe20000011670 */
[----:B------:R-:W-:Y:S01]  /*0690*/  IMAD R50, R50, R53, R53 ;  /* 0x0000003532327224 */ /* 0x000fe200078e0235 */
[----:B------:R-:W-:Y:S01]  /*06a0*/  LOP3.LUT R121, R112, 0x3c0, RZ, 0xc0, !PT ;  /* 0x000003c070797812 */ /* 0x000fe200078ec0ff */
[----:B------:R-:W-:Y:S01]  /*06b0*/  IMAD.X R117, RZ, RZ, R3, P0 ;  /* 0x000000ffff757224 */ /* 0x000fe200000e0603 */
[----:B------:R-:W-:Y:S01]  /*06c0*/  CS2R R82, SRZ ;  /* 0x0000000000527805 */ /* 0x000fe2000001ff00 */
[----:B------:R-:W-:Y:S01]  /*06d0*/  IMAD.IADD R125, R125, 0x1, R50 ;  /* 0x000000017d7d7824 */ /* 0x000fe200078e0232 */
[----:B------:R-:W-:Y:S01]  /*06e0*/  CS2R R92, SRZ ;  /* 0x00000000005c7805 */ /* 0x000fe2000001ff00 */
[----:B------:R-:W-:Y:S01]  /*06f0*/  IMAD.MOV.U32 R124, RZ, RZ, RZ ;  /* 0x000000ffff7c7224 */ /* 0x000fe200078e00ff */
[----:B------:R-:W-:Y:S01]  /*0700*/  CS2R R90, SRZ ;  /* 0x00000000005a7805 */ /* 0x000fe2000001ff00 */
[----:B------:R-:W-:Y:S01]  /*0710*/  IMAD.MOV.U32 R86, RZ, RZ, RZ ;  /* 0x000000ffff567224 */ /* 0x000fe200078e00ff */
[----:B------:R-:W-:-:S02]  /*0720*/  CS2R R88, SRZ ;  /* 0x0000000000587805 */ /* 0x000fc4000001ff00 */
[----:B------:R-:W-:Y:S02]  /*0730*/  CS2R R106, SRZ ;  /* 0x00000000006a7805 */ /* 0x000fe4000001ff00 */
[----:B------:R-:W-:Y:S02]  /*0740*/  CS2R R46, SRZ ;  /* 0x00000000002e7805 */ /* 0x000fe4000001ff00 */
[----:B------:R-:W-:Y:S02]  /*0750*/  CS2R R80, SRZ ;  /* 0x0000000000507805 */ /* 0x000fe4000001ff00 */
[----:B------:R-:W-:Y:S02]  /*0760*/  CS2R R10, SRZ ;  /* 0x00000000000a7805 */ /* 0x000fe4000001ff00 */
[----:B------:R-:W-:Y:S02]  /*0770*/  CS2R R12, SRZ ;  /* 0x00000000000c7805 */ /* 0x000fe4000001ff00 */
        /* <DEDUP_REMOVED lines=8> */
[--C-:B-1----:R-:W-:Y:S02]  /*0800*/  SHF.R.U32.HI R5, RZ, 0x3, R7.reuse ;  /* 0x00000003ff057819 */ /* 0x102fe40000011607 */
[----:B------:R-:W-:Y:S02]  /*0810*/  CS2R R26, SRZ ;  /* 0x00000000001a7805 */ /* 0x000fe4000001ff00 */
[----:B------:R-:W-:Y:S02]  /*0820*/  LOP3.LUT R6, R7, 0x7, RZ, 0xc0, !PT ;  /* 0x0000000707067812 */ /* 0x000fe400078ec0ff */
[----:B------:R-:W-:Y:S02]  /*0830*/  CS2R R28, SRZ ;  /* 0x00000000001c7805 */ /* 0x000fe4000001ff00 */
[----:B------:R-:W-:Y:S01]  /*0840*/  SHF.R.U32.HI R7, RZ, 0x4, R7 ;  /* 0x00000004ff077819 */ /* 0x000fe20000011607 */
[----:B------:R-:W-:Y:S01]  /*0850*/  IMAD.SHL.U32 R9, R5, 0x8, RZ ;  /* 0x0000000805097824 */ /* 0x000fe200078e00ff */
[----:B------:R-:W-:Y:S01]  /*0860*/  CS2R R30, SRZ ;  /* 0x00000000001e7805 */ /* 0x000fe2000001ff00 */
[----:B------:R-:W-:Y:S01]  /*0870*/  IMAD R5, R48, R109, R4 ;  /* 0x0000006d30057224 */ /* 0x000fe200078e0204 */
[----:B------:R-:W-:Y:S01]  /*0880*/  CS2R R32, SRZ ;  /* 0x0000000000207805 */ /* 0x000fe2000001ff00 */
[----:B------:R-:W-:Y:S01]  /*0890*/  IMAD.SHL.U32 R7, R7, 0x8, RZ ;  /* 0x0000000807077824 */ /* 0x000fe200078e00ff */
[----:B------:R-:W-:Y:S01]  /*08a0*/  LOP3.LUT R6, R9, 0x8, R6, 0xe2, !PT ;  /* 0x0000000809067812 */ /* 0x000fe200078ee206 */
[----:B------:R-:W-:Y:S01]  /*08b0*/  IMAD.IADD R126, R126, 0x1, R5 ;  /* 0x000000017e7e7824 */ /* 0x000fe200078e0205 */
[----:B------:R-:W-:-:S02]  /*08c0*/  CS2R R8, SRZ ;  /* 0x0000000000087805 */ /* 0x000fc4000001ff00 */
[----:B------:R-:W-:Y:S02]  /*08d0*/  CS2R R4, SRZ ;  /* 0x0000000000047805 */ /* 0x000fe4000001ff00 */
[----:B------:R-:W-:Y:S01]  /*08e0*/  CS2R R34, SRZ ;  /* 0x0000000000227805 */ /* 0x000fe2000001ff00 */
[C-C-:B------:R-:W-:Y:S01]  /*08f0*/  IMAD R114, R6.reuse, 0x28, R7.reuse ;  /* 0x0000002806727824 */ /* 0x140fe200078e0207 */
[----:B------:R-:W-:Y:S01]  /*0900*/  CS2R R36, SRZ ;  /* 0x0000000000247805 */ /* 0x000fe2000001ff00 */
[----:B------:R-:W-:Y:S01]  /*0910*/  IMAD R118, R6, 0x108, R7 ;  /* 0x0000010806767824 */ /* 0x000fe200078e0207 */
[----:B------:R-:W-:Y:S02]  /*0920*/  CS2R R38, SRZ ;  /* 0x0000000000267805 */ /* 0x000fe4000001ff00 */
[----:B------:R-:W-:Y:S02]  /*0930*/  CS2R R40, SRZ ;  /* 0x0000000000287805 */ /* 0x000fe4000001ff00 */
[----:B------:R-:W-:-:S02]  /*0940*/  CS2R R42, SRZ ;  /* 0x00000000002a7805 */ /* 0x000fc4000001ff00 */
[----:B------:R-:W-:Y:S02]  /*0950*/  CS2R R44, SRZ ;  /* 0x00000000002c7805 */ /* 0x000fe4000001ff00 */
[----:B------:R-:W-:Y:S02]  /*0960*/  CS2R R6, SRZ ;  /* 0x0000000000067805 */ /* 0x000fe4000001ff00 */
[----:B------:R-:W-:Y:S01]  /*0970*/  LEA R123, R123, UR5, 0x1 ;  /* 0x000000057b7b7c11 */ /* 0x000fe2000f8e08ff */
[----:B------:R-:W-:Y:S01]  /*0980*/  IMAD.MOV R127, RZ, RZ, -R51 ;  /* 0x000000ffff7f7224 */ /* 0x000fe200078e0a33 */
[----:B------:R-:W-:Y:S01]  /*0990*/  LOP3.LUT R122, R122, 0x1, RZ, 0xc0, !PT ;  /* 0x000000017a7a7812 */ /* 0x000fe200078ec0ff */
[----:B------:R-:W-:Y:S02]  /*09a0*/  IMAD.SHL.U32 R114, R114, 0x2, RZ ;  /* 0x0000000272727824 */ /* 0x000fe400078e00ff */
[----:B------:R-:W-:-:S07]  /*09b0*/  IMAD.SHL.U32 R118, R118, 0x2, RZ ;  /* 0x0000000276767824 */ /* 0x000fce00078e00ff */
.L_x_34:
[----:B------:R-:W-:Y:S02]  /*09c0*/  VIADD R124, R124, 0x1 ;  /* 0x000000017c7c7836 */ /* 0x000fe40000000000 */
[----:B------:R-:W-:-:S03]  /*09d0*/  IMAD.WIDE R48, R126, 0x2, R130 ;  /* 0x000000027e307825 */ /* 0x000fc600078e0282 */
[C---:B------:R-:W-:Y:S01]  /*09e0*/  LOP3.LUT R53, R124.reuse, 0x1, RZ, 0xc, !PT ;  /* 0x000000017c357812 */ /* 0x040fe200078e0cff */
[----:B------:R-:W-:Y:S01]  /*09f0*/  IMAD.WIDE.U32 R50, R125, 0x2, R132 ;  /* 0x000000027d327825 */ /* 0x000fe200078e0084 */
[----:B------:R-:W-:-:S03]  /*0a00*/  LOP3.LUT R52, R124, 0x1, RZ, 0xc0, !PT ;  /* 0x000000017c347812 */ /* 0x000fc600078ec0ff */
[C---:B------:R-:W-:Y:S02]  /*0a10*/  IMAD R103, R53.reuse, 0x2, R122 ;  /* 0x0000000235677824 */ /* 0x040fe400078e027a */
[----:B------:R-:W-:Y:S02]  /*0a20*/  IMAD R129, R53, 0x2100, R121 ;  /* 0x0000210035817824 */ /* 0x000fe400078e0279 */
[----:B------:R-:W-:Y:S02]  /*0a30*/  IMAD R103, R103, 0xa00, RZ ;  /* 0x00000a0067677824 */ /* 0x000fe400078e02ff */
[C---:B------:R-:W-:Y:S01]  /*0a40*/  IMAD R55, R52.reuse, 0x2800, R128 ;  /* 0x0000280034377824 */ /* 0x040fe200078e0280 */
[----:B------:R-:W-:Y:S01]  /*0a50*/  LEA R129, R129, UR5, 0x1 ;  /* 0x0000000581817c11 */ /* 0x000fe2000f8e08ff */
[----:B------:R-:W-:Y:S01]  /*0a60*/  IMAD R71, R52, 0x4200, R123 ;  /* 0x0000420034477824 */ /* 0x000fe200078e027b */
[----:B------:R-:W-:Y:S01]  /*0a70*/  LEA R103, R103, UR4, 0x1 ;  /* 0x0000000467677c11 */ /* 0x000fe2000f8e08ff */
[C---:B------:R-:W-:Y:S01]  /*0a80*/  IMAD.WIDE R60, R109.reuse, 0x2, R48 ;  /* 0x000000026d3c7825 */ /* 0x040fe200078e0230 */
[----:B------:R-:W-:Y:S01]  /*0a90*/  @!PT LDS RZ, [RZ] ;  /* 0x00000000fffff984 */ /* 0x000fe20000000800 */
[----:B------:R-:W-:Y:S01]  /*0aa0*/  @!PT LDS RZ, [RZ] ;  /* 0x00000000fffff984 */ /* 0x000fe20000000800 */
[----:B------:R-:W-:Y:S01]  /*0ab0*/  @!PT LDS RZ, [RZ] ;  /* 0x00000000fffff984 */ /* 0x000fe20000000800 */
[----:B------:R1:W-:Y:S02]  /*0ac0*/  LDGSTS.E.128 [R55], desc[UR6][R116.64] ;  /* 0x0000000074377fae */ /* 0x0003e4000b9a1806 */
[C---:B------:R-:W-:Y:S01]  /*0ad0*/  IADD3 R56, PT, PT, R114.reuse, 0x500, R103 ;  /* 0x0000050072387810 */ /* 0x040fe20007ffe067 */
[----:B------:R-:W-:Y:S01]  /*0ae0*/  IMAD.WIDE R64, R109, 0x4, R48 ;  /* 0x000000046d407825 */ /* 0x000fe200078e0230 */
[----:B------:R2:W-:Y:S01]  /*0af0*/  LDGSTS.E.128 [R55+0x50], desc[UR6][R50.64+0x40] ;  /* 0x0005004032377fae */ /* 0x0005e2000b9a1806 */
[----:B------:R-:W-:-:S02]  /*0b00*/  IADD3 R62, PT, PT, R114, 0xa00, R103 ;  /* 0x00000a00723e7810 */ /* 0x000fc40007ffe067 */
[----:B------:R-:W-:Y:S01]  /*0b10*/  IMAD.WIDE R68, R109, 0x6, R48 ;  /* 0x000000066d447825 */ /* 0x000fe200078e0230 */
[----:B------:R-:W-:Y:S01]  /*0b20*/  IADD3 R66, PT, PT, R114, 0xf00, R103 ;  /* 0x00000f0072427810 */ /* 0x000fe20007ffe067 */
[----:B------:R3:W-:Y:S02]  /*0b30*/  LDGSTS.E.128 [R71], desc[UR6][R48.64] ;  /* 0x0000000030477fae */ /* 0x0007e4000b9a1806 */
[----:B------:R-:W-:Y:S01]  /*0b40*/  IMAD.IADD R52, R129, 0x1, R118 ;  /* 0x0000000181347824 */ /* 0x000fe200078e0276 */
[----:B-1----:R-:W-:Y:S01]  /*0b50*/  IADD3 R116, P1, PT, R116, 0x40, RZ ;  /* 0x0000004074747810 */ /* 0x002fe20007f3e0ff */
[----:B------:R1:W-:Y:S01]  /*0b60*/  LDGSTS.E.128 [R71+0x210], desc[UR6][R60.64] ;  /* 0x002100003c477fae */ /* 0x0003e2000b9a1806 */
[----:B------:R-:W-:Y:S02]  /*0b70*/  VIADD R127, R127, 0x1 ;  /* 0x000000017f7f7836 */ /* 0x000fe40000000000 */
[----:B--2---:R-:W-:Y:S01]  /*0b80*/  IMAD.IADD R50, R103, 0x1, R114 ;  /* 0x0000000167327824 */ /* 0x004fe200078e0272 */
[----:B------:R2:W-:Y:S01]  /*0b90*/  LDGSTS.E.128 [R71+0x420], desc[UR6][R64.64] ;  /* 0x0042000040477fae */ /* 0x0005e2000b9a1806 */
[----:B------:R-:W-:Y:S01]  /*0ba0*/  IMAD R126, R109, 0x20, R126 ;  /* 0x000000206d7e7824 */ /* 0x000fe200078e027e */
[----:B------:R-:W-:Y:S01]  /*0bb0*/  ISETP.NE.AND P0, PT, R127, -0x1, PT ;  /* 0xffffffff7f00780c */ /* 0x000fe20003f05270 */
[----:B------:R-:W-:Y:S01]  /*0bc0*/  VIADD R125, R125, 0x20 ;  /* 0x000000207d7d7836 */ /* 0x000fe20000000000 */
[----:B------:R4:W-:Y:S01]  /*0bd0*/  LDGSTS.E.128 [R71+0x630], desc[UR6][R68.64] ;  /* 0x0063000044477fae */ /* 0x0009e2000b9a1806 */
[----:B------:R-:W-:-:S03]  /*0be0*/  IMAD.X R117, RZ, RZ, R117, P1 ;  /* 0x000000ffff757224 */ /* 0x000fc600008e0675 */
[----:B---3--:R-:W-:Y:S04]  /*0bf0*/  LDSM.16.M88.4 R48, [R50] ;  /* 0x000000003230783b */ /* 0x008fe80000000200 */
[----:B------:R-:W3:Y:S04]  /*0c00*/  LDSM.16.MT88.4 R52, [R52] ;  /* 0x000000003434783b */ /* 0x000ee80000004200 */
[----:B------:R-:W5:Y:S04]  /*0c10*/  LDSM.16.M88.4 R56, [R56] ;  /* 0x000000003838783b */ /* 0x000f680000000200 */
[----:B-1----:R-:W1:Y:S04]  /*0c20*/  LDSM.16.M88.4 R60, [R62] ;  /* 0x000000003e3c783b */ /* 0x002e680000000200 */
[----:B--2---:R-:W2:Y:S04]  /*0c30*/  LDSM.16.M88.4 R64, [R66] ;  /* 0x000000004240783b */ /* 0x004ea80000000200 */
[----:B------:R-:W0:Y:S01]  /*0c40*/  LDGDEPBAR ;  /* 0x00000000000079af */ /* 0x000e220000000000 */
[-C--:B---3--:R-:W-:Y:S08]  /*0c50*/  HMMA.16816.F16 R98, R48, R52.reuse, R6 ;  /* 0x000000343062723c */ /* 0x088ff00000000806 */
[----:B-----5:R-:W-:Y:S01]  /*0c60*/  HMMA.16816.F16 R96, R56, R52, R4 ;  /* 0x000000343860723c */ /* 0x020fe20000000804 */
[----:B------:R-:W-:-:S06]  /*0c70*/  IADD3 R4, PT, PT, R118, 0x40, R129 ;  /* 0x0000004076047810 */ /* 0x000fcc0007ffe081 */
[----:B------:R-:W3:Y:S01]  /*0c80*/  LDSM.16.MT88.4 R4, [R4] ;  /* 0x000000000404783b */ /* 0x000ee20000004200 */
[-C--:B-1----:R-:W-:Y:S08]  /*0c90*/  HMMA.16816.F16 R2, R60, R52.reuse, R2 ;  /* 0x000000343c02723c */ /* 0x082ff00000000802 */
[----:B--2---:R-:W-:Y:S01]  /*0ca0*/  HMMA.16816.F16 R100, R64, R52, R46 ;  /* 0x000000344064723c */ /* 0x004fe2000000082e */
[----:B------:R-:W-:-:S07]  /*0cb0*/  IADD3 R52, PT, PT, R118, 0x20, R129 ;  /* 0x0000002076347810 */ /* 0x000fce0007ffe081 */
[----:B------:R-:W-:Y:S01]  /*0cc0*/  HMMA.16816.F16 R72, R48, R54, R44 ;  /* 0x000000363048723c */ /* 0x000fe2000000082c */
[----:B------:R-:W-:-:S06]  /*0cd0*/  IADD3 R44, PT, PT, R118, 0x60, R129 ;  /* 0x00000060762c7810 */ /* 0x000fcc0007ffe081 */
[----:B------:R-:W1:Y:S01]  /*0ce0*/  LDSM.16.MT88.4 R44, [R44] ;  /* 0x000000002c2c783b */ /* 0x000e620000004200 */
[-C--:B------:R-:W-:Y:S08]  /*0cf0*/  HMMA.16816.F16 R30, R56, R54.reuse, R30 ;  /* 0x00000036381e723c */ /* 0x080ff0000000081e */
[-C--:B----4-:R-:W-:Y:S08]  /*0d00*/  HMMA.16816.F16 R68, R60, R54.reuse, R94 ;  /* 0x000000363c44723c */ /* 0x090ff0000000085e */
[----:B------:R-:W-:Y:S01]  /*0d10*/  HMMA.16816.F16 R70, R64, R54, R106 ;  /* 0x000000364046723c */ /* 0x000fe2000000086a */
[----:B------:R-:W2:Y:S07]  /*0d20*/  LDSM.16.MT88.4 R52, [R52] ;  /* 0x000000003434783b */ /* 0x000eae0000004200 */
[C---:B---3--:R-:W-:Y:S08]  /*0d30*/  HMMA.16816.F16 R24, R56.reuse, R4, R24 ;  /* 0x000000043818723c */ /* 0x048ff00000000818 */
[C---:B------:R-:W-:Y:S08]  /*0d40*/  HMMA.16816.F16 R22, R56.reuse, R6, R22 ;  /* 0x000000063816723c */ /* 0x040ff00000000816 */
[C---:B-1----:R-:W-:Y:S08]  /*0d50*/  HMMA.16816.F16 R20, R56.reuse, R44, R20 ;  /* 0x0000002c3814723c */ /* 0x042ff00000000814 */
[----:B------:R-:W-:Y:S08]  /*0d60*/  HMMA.16816.F16 R94, R56, R46, R18 ;  /* 0x0000002e385e723c */ /* 0x000ff00000000812 */
[----:B------:R-:W-:Y:S01]  /*0d70*/  HMMA.16816.F16 R74, R60, R44, R8 ;  /* 0x0000002c3c4a723c */ /* 0x000fe20000000808 */
[----:B------:R-:W-:-:S07]  /*0d80*/  IADD3 R8, PT, PT, R114, 0x20, R103 ;  /* 0x0000002072087810 */ /* 0x000fce0007ffe067 */
[-C--:B--2---:R-:W-:Y:S08]  /*0d90*/  HMMA.16816.F16 R42, R48, R52.reuse, R42 ;  /* 0x00000034302a723c */ /* 0x084ff0000000082a */
[C---:B------:R-:W-:Y:S08]  /*0da0*/  HMMA.16816.F16 R28, R56.reuse, R52, R28 ;  /* 0x00000034381c723c */ /* 0x040ff0000000081c */
[----:B------:R-:W-:Y:S01]  /*0db0*/  HMMA.16816.F16 R26, R56, R54, R26 ;  /* 0x00000036381a723c */ /* 0x000fe2000000081a */
[----:B------:R-:W-:-:S06]  /*0dc0*/  IADD3 R56, PT, PT, R114, 0xa20, R103 ;  /* 0x00000a2072387810 */ /* 0x000fcc0007ffe067 */
[----:B------:R-:W-:Y:S01]  /*0dd0*/  LDSM.16.M88.4 R56, [R56] ;  /* 0x000000003838783b */ /* 0x000fe20000000200 */
[----:B------:R-:W-:Y:S01]  /*0de0*/  HMMA.16816.F16 R78, R60, R52, R16 ;  /* 0x000000343c4e723c */ /* 0x000fe20000000810 */
[----:B------:R-:W-:-:S06]  /*0df0*/  IADD3 R16, PT, PT, R114, 0x520, R103 ;  /* 0x0000052072107810 */ /* 0x000fcc0007ffe067 */
[----:B------:R-:W-:Y:S01]  /*0e00*/  LDSM.16.M88.4 R16, [R16] ;  /* 0x000000001010783b */ /* 0x000fe20000000200 */
[----:B------:R-:W-:Y:S01]  /*0e10*/  HMMA.16816.F16 R88, R64, R52, R88 ;  /* 0x000000344058723c */ /* 0x000fe20000000858 */
[----:B------:R-:W-:-:S07]  /*0e20*/  IADD3 R52, PT, PT, R114, 0xf20, R103 ;  /* 0x00000f2072347810 */ /* 0x000fce0007ffe067 */
[C---:B------:R-:W-:Y:S08]  /*0e30*/  HMMA.16816.F16 R40, R48.reuse, R54, R40 ;  /* 0x000000363028723c */ /* 0x040ff00000000828 */
[C---:B------:R-:W-:Y:S08]  /*0e40*/  HMMA.16816.F16 R38, R48.reuse, R4, R38 ;  /* 0x000000043026723c */ /* 0x040ff00000000826 */
[C---:B------:R-:W-:Y:S08]  /*0e50*/  HMMA.16816.F16 R36, R48.reuse, R6, R36 ;  /* 0x000000063024723c */ /* 0x040ff00000000824 */
[C---:B------:R-:W-:Y:S08]  /*0e60*/  HMMA.16816.F16 R34, R48.reuse, R44, R34 ;  /* 0x0000002c3022723c */ /* 0x040ff00000000822 */
[----:B------:R-:W-:Y:S01]  /*0e70*/  HMMA.16816.F16 R32, R48, R46, R32 ;  /* 0x0000002e3020723c */ /* 0x000fe20000000820 */
[----:B------:R-:W-:-:S06]  /*0e80*/  IADD3 R48, PT, PT, R118, 0x2100, R129 ;  /* 0x0000210076307810 */ /* 0x000fcc0007ffe081 */
[----:B------:R-:W-:Y:S01]  /*0e90*/  LDSM.16.MT88.4 R48, [R48] ;  /* 0x000000003030783b */ /* 0x000fe20000004200 */
[C---:B------:R-:W-:Y:S08]  /*0ea0*/  HMMA.16816.F16 R14, R60.reuse, R54, R14 ;  /* 0x000000363c0e723c */ /* 0x040ff0000000080e */
[C---:B------:R-:W-:Y:S08]  /*0eb0*/  HMMA.16816.F16 R12, R60.reuse, R4, R12 ;  /* 0x000000043c0c723c */ /* 0x040ff0000000080c */
[C---:B------:R-:W-:Y:S01]  /*0ec0*/  HMMA.16816.F16 R76, R60.reuse, R6, R10 ;  /* 0x000000063c4c723c */ /* 0x040fe2000000080a */
[----:B------:R-:W1:Y:S07]  /*0ed0*/  LDSM.16.M88.4 R8, [R8] ;  /* 0x000000000808783b */ /* 0x000e6e0000000200 */
[----:B------:R-:W-:Y:S01]  /*0ee0*/  HMMA.16816.F16 R80, R60, R46, R80 ;  /* 0x0000002e3c50723c */ /* 0x000fe20000000850 */
[----:B------:R-:W-:-:S06]  /*0ef0*/  IADD3 R60, PT, PT, R118, 0x2120, R129 ;  /* 0x00002120763c7810 */ /* 0x000fcc0007ffe081 */
[----:B------:R-:W2:Y:S01]  /*0f00*/  LDSM.16.MT88.4 R60, [R60] ;  /* 0x000000003c3c783b */ /* 0x000ea20000004200 */
[C---:B------:R-:W-:Y:S03]  /*0f10*/  HMMA.16816.F16 R90, R64.reuse, R54, R90 ;  /* 0x00000036405a723c */ /* 0x040fe6000000085a */
[----:B------:R-:W-:Y:S05]  /*0f20*/  LDSM.16.M88.4 R52, [R52] ;  /* 0x000000003434783b */ /* 0x000fea0000000200 */
[C---:B------:R-:W-:Y:S08]  /*0f30*/  HMMA.16816.F16 R92, R64.reuse, R4, R92 ;  /* 0x00000004405c723c */ /* 0x040ff0000000085c */
[C---:B------:R-:W-:Y:S08]  /*0f40*/  HMMA.16816.F16 R82, R64.reuse, R6, R82 ;  /* 0x000000064052723c */ /* 0x040ff00000000852 */
[----:B------:R-:W-:Y:S01]  /*0f50*/  HMMA.16816.F16 R102, R64, R44, R84 ;  /* 0x0000002c4066723c */ /* 0x000fe20000000854 */
[----:B------:R-:W-:-:S07]  /*0f60*/  IADD3 R84, PT, PT, R118, 0x2160, R129 ;  /* 0x0000216076547810 */ /* 0x000fce0007ffe081 */
[----:B------:R-:W-:Y:S01]  /*0f70*/  HMMA.16816.F16 R104, R64, R46, R86 ;  /* 0x0000002e4068723c */ /* 0x000fe20000000856 */
[----:B------:R-:W-:Y:S01]  /*0f80*/  IADD3 R64, PT, PT, R118, 0x2140, R129 ;  /* 0x0000214076407810 */ /* 0x000fe20007ffe081 */
[----:B------:R-:W-:Y:S05]  /*0f90*/  LDSM.16.MT88.4 R84, [R84] ;  /* 0x000000005454783b */ /* 0x000fea0000004200 */
[----:B------:R-:W3:Y:S01]  /*0fa0*/  LDSM.16.MT88.4 R64, [R64] ;  /* 0x000000004040783b */ /* 0x000ee20000004200 */
[----:B-1----:R-:W-:Y:S01]  /*0fb0*/  HMMA.16816.F16 R6, R8, R48, R98 ;  /* 0x000000300806723c */ /* 0x002fe20000000862 */
[----:B------:R-:W-:-:S07]  /*0fc0*/  DEPBAR.LE SB0, 0x0 ;  /* 0x000080000000791a */ /* 0x000fce0000000000 */
[----:B------:R-:W-:Y:S08]  /*0fd0*/  HMMA.16816.F16 R4, R16, R48, R96 ;  /* 0x000000301004723c */ /* 0x000ff00000000860 */
[C---:B------:R-:W-:Y:S08]  /*0fe0*/  HMMA.16816.F16 R44, R8.reuse, R50, R72 ;  /* 0x00000032082c723c */ /* 0x040ff00000000848 */
[C---:B--2---:R-:W-:Y:S08]  /*0ff0*/  HMMA.16816.F16 R42, R8.reuse, R60, R42 ;  /* 0x0000003c082a723c */ /* 0x044ff0000000082a */
[C---:B------:R-:W-:Y:S08]  /*1000*/  HMMA.16816.F16 R40, R8.reuse, R62, R40 ;  /* 0x0000003e0828723c */ /* 0x040ff00000000828 */
[C---:B---3--:R-:W-:Y:S08]  /*1010*/  HMMA.16816.F16 R38, R8.reuse, R64, R38 ;  /* 0x000000400826723c */ /* 0x048ff00000000826 */
[C---:B------:R-:W-:Y:S08]  /*1020*/  HMMA.16816.F16 R36, R8.reuse, R66, R36 ;  /* 0x000000420824723c */ /* 0x040ff00000000824 */
[C---:B------:R-:W-:Y:S08]  /*1030*/  HMMA.16816.F16 R34, R8.reuse, R84, R34 ;  /* 0x000000540822723c */ /* 0x040ff00000000822 */
[----:B------:R-:W-:Y:S08]  /*1040*/  HMMA.16816.F16 R32, R8, R86, R32 ;  /* 0x000000560820723c */ /* 0x000ff00000000820 */
[C---:B------:R-:W-:Y:S08]  /*1050*/  HMMA.16816.F16 R30, R16.reuse, R50, R30 ;  /* 0x00000032101e723c */ /* 0x040ff0000000081e */
[C---:B------:R-:W-:Y:S08]  /*1060*/  HMMA.16816.F16 R28, R16.reuse, R60, R28 ;  /* 0x0000003c101c723c */ /* 0x040ff0000000081c */
[C---:B------:R-:W-:Y:S08]  /*1070*/  HMMA.16816.F16 R26, R16.reuse, R62, R26 ;  /* 0x0000003e101a723c */ /* 0x040ff0000000081a */
[C---:B------:R-:W-:Y:S08]  /*1080*/  HMMA.16816.F16 R24, R16.reuse, R64, R24 ;  /* 0x000000401018723c */ /* 0x040ff00000000818 */
[C---:B------:R-:W-:Y:S08]  /*1090*/  HMMA.16816.F16 R22, R16.reuse, R66, R22 ;  /* 0x000000421016723c */ /* 0x040ff00000000816 */
[C---:B------:R-:W-:Y:S08]  /*10a0*/  HMMA.16816.F16 R20, R16.reuse, R84, R20 ;  /* 0x000000541014723c */ /* 0x040ff00000000814 */
[----:B------:R-:W-:Y:S08]  /*10b0*/  HMMA.16816.F16 R18, R16, R86, R94 ;  /* 0x000000561012723c */ /* 0x000ff0000000085e */
[C---:B------:R-:W-:Y:S08]  /*10c0*/  HMMA.16816.F16 R8, R56.reuse, R84, R74 ;  /* 0x000000543808723c */ /* 0x040ff0000000084a */
[C---:B------:R-:W-:Y:S08]  /*10d0*/  HMMA.16816.F16 R80, R56.reuse, R86, R80 ;  /* 0x000000563850723c */ /* 0x040ff00000000850 */
[-C--:B------:R-:W-:Y:S08]  /*10e0*/  HMMA.16816.F16 R2, R56, R48.reuse, R2 ;  /* 0x000000303802723c */ /* 0x080ff00000000802 */
[----:B------:R-:W-:Y:S08]  /*10f0*/  HMMA.16816.F16 R46, R52, R48, R100 ;  /* 0x00000030342e723c */ /* 0x000ff00000000864 */
[C---:B------:R-:W-:Y:S08]  /*1100*/  HMMA.16816.F16 R94, R56.reuse, R50, R68 ;  /* 0x00000032385e723c */ /* 0x040ff00000000844 */
[C---:B------:R-:W-:Y:S08]  /*1110*/  HMMA.16816.F16 R16, R56.reuse, R60, R78 ;  /* 0x0000003c3810723c */ /* 0x040ff0000000084e */
        /* <DEDUP_REMOVED lines=9> */
[----:B------:R-:W-:Y:S01]  /*11b0*/  HMMA.16816.F16 R86, R52, R86, R104 ;  /* 0x000000563456723c */ /* 0x000fe20000000868 */
[----:B------:R-:W-:Y:S06]  /*11c0*/  BAR.SYNC.DEFER_BLOCKING 0x0 ;  /* 0x0000000000007b1d */ /* 0x000fec0000010000 */
[----:B------:R-:W-:-:S13]  /*11d0*/  @P0 BRA `(.L_x_34) ;  /* 0xfffffff400f80947 */ /* 0x000fda000383ffff */
.L_x_33:
[----:B------:R-:W-:Y:S01]  /*11e0*/  LEA R119, R119, UR4, 0x1 ;  /* 0x0000000477777c11 */ /* 0x000fe2000f8e08ff */
[--C-:B------:R-:W-:Y:S01]  /*11f0*/  IMAD R114, R110, 0x28, R111.reuse ;  /* 0x000000286e727824 */ /* 0x100fe200078e026f */
[----:B------:R-:W-:Y:S01]  /*1200*/  LEA R117, R120, UR4, 0x1 ;  /* 0x0000000478757c11 */ /* 0x000fe2000f8e08ff */
[----:B------:R-:W-:Y:S02]  /*1210*/  IMAD R116, R110, 0x108, R111 ;  /* 0x000001086e747824 */ /* 0x000fe400078e026f */
[----:B------:R-:W-:Y:S02]  /*1220*/  VIADD R57, R119, 0x5060 ;  /* 0x0000506077397836 */ /* 0x000fe40000000000 */
[----:B------:R-:W-:Y:S02]  /*1230*/  VIADD R73, R117, 0xa00 ;  /* 0x00000a0075497836 */ /* 0x000fe40000000000 */
[C---:B------:R-:W-:Y:S02]  /*1240*/  VIADD R49, R119.reuse, 0x5000 ;  /* 0x0000500077317836 */ /* 0x040fe40000000000 */
[----:B------:R-:W-:-:S02]  /*1250*/  VIADD R51, R119, 0x5020 ;  /* 0x0000502077337836 */ /* 0x000fc40000000000 */
[----:B------:R-:W-:Y:S02]  /*1260*/  VIADD R53, R119, 0x5040 ;  /* 0x0000504077357836 */ /* 0x000fe40000000000 */
[----:B------:R-:W-:Y:S02]  /*1270*/  IMAD.U32 R64, R116, 0x2, R57 ;  /* 0x0000000274407824 */ /* 0x000fe400078e0039 */
[C---:B------:R-:W-:Y:S02]  /*1280*/  IMAD.U32 R73, R114.reuse, 0x2, R73 ;  /* 0x0000000272497824 */ /* 0x040fe400078e0049 */
[----:B------:R-:W-:Y:S02]  /*1290*/  IMAD.U32 R48, R114, 0x2, R117 ;  /* 0x0000000272307824 */ /* 0x000fe400078e0075 */
[----:B------:R-:W-:Y:S01]  /*12a0*/  VIADD R61, R117, 0x500 ;  /* 0x00000500753d7836 */ /* 0x000fe20000000000 */
[----:B------:R-:W-:Y:S01]  /*12b0*/  LDSM.16.MT88.4 R64, [R64] ;  /* 0x000000004040783b */ /* 0x000fe20000004200 */
[----:B------:R-:W-:-:S02]  /*12c0*/  IMAD.U32 R52, R116, 0x2, R49 ;  /* 0x0000000274347824 */ /* 0x000fc400078e0031 */
[C---:B------:R-:W-:Y:S01]  /*12d0*/  IMAD.U32 R56, R116.reuse, 0x2, R51 ;  /* 0x0000000274387824 */ /* 0x040fe200078e0033 */
[----:B------:R-:W1:Y:S01]  /*12e0*/  LDSM.16.M88.4 R72, [R73] ;  /* 0x000000004948783b */ /* 0x000e620000000200 */
[----:B------:R-:W-:Y:S02]  /*12f0*/  IMAD.U32 R60, R116, 0x2, R53 ;  /* 0x00000002743c7824 */ /* 0x000fe400078e0035 */
[----:B------:R-:W-:Y:S01]  /*1300*/  VIADD R77, R117, 0xf00 ;  /* 0x00000f00754d7836 */ /* 0x000fe20000000000 */
[----:B------:R-:W-:Y:S01]  /*1310*/  LDSM.16.M88.4 R48, [R48] ;  /* 0x000000003030783b */ /* 0x000fe20000000200 */
[C---:B------:R-:W-:Y:S02]  /*1320*/  IMAD.U32 R68, R114.reuse, 0x2, R61 ;  /* 0x0000000272447824 */ /* 0x040fe400078e003d */
[----:B------:R-:W-:Y:S01]  /*1330*/  IMAD.U32 R77, R114, 0x2, R77 ;  /* 0x00000002724d7824 */ /* 0x000fe200078e004d */
[----:B------:R-:W2:Y:S01]  /*1340*/  LDSM.16.MT88.4 R52, [R52] ;  /* 0x000000003434783b */ /* 0x000ea20000004200 */
[----:B------:R-:W-:-:S02]  /*1350*/  IMAD.SHL.U32 R112, R112, 0x2, RZ ;  /* 0x0000000270707824 */ /* 0x000fc400078e00ff */
[----:B------:R-:W-:Y:S01]  /*1360*/  IMAD R0, R115, 0x100, R0 ;  /* 0x0000010073007824 */ /* 0x000fe200078e0200 */
[----:B------:R-:W3:Y:S02]  /*1370*/  LDSM.16.MT88.4 R56, [R56] ;  /* 0x000000003838783b */ /* 0x000ee40000004200 */
[----:B------:R-:W-:Y:S02]  /*1380*/  LOP3.LUT R112, R112, 0x40, RZ, 0xc0, !PT ;  /* 0x0000004070707812 */ /* 0x000fe400078ec0ff */
[----:B------:R-:W4:Y:S03]  /*1390*/  LDSM.16.MT88.4 R60, [R60] ;  /* 0x000000003c3c783b */ /* 0x000f260000004200 */
[----:B------:R-:W-:Y:S01]  /*13a0*/  IMAD R112, R113, 0x80, R112 ;  /* 0x0000008071707824 */ /* 0x000fe200078e0270 */
[----:B------:R-:W5:Y:S03]  /*13b0*/  LDSM.16.M88.4 R68, [R68] ;  /* 0x000000004444783b */ /* 0x000f660000000200 */
[----:B------:R-:W-:Y:S01]  /*13c0*/  IMAD R0, R112, R109, R0 ;  /* 0x0000006d70007224 */ /* 0x000fe200078e0200 */
[----:B------:R-:W5:Y:S01]  /*13d0*/  LDSM.16.M88.4 R76, [R77] ;  /* 0x000000004d4c783b */ /* 0x000f620000000200 */
[----:B-1----:R-:W-:Y:S01]  /*13e0*/  HMMA.16816.F16 R110, R72, R64, R8 ;  /* 0x00000040486e723c */ /* 0x002fe20000000808 */
[----:B------:R-:W-:-:S07]  /*13f0*/  VIADD R9, R117, 0x20 ;  /* 0x0000002075097836 */ /* 0x000fce0000000000 */
[C---:B--2---:R-:W-:Y:S08]  /*1400*/  HMMA.16816.F16 R6, R48.reuse, R52, R6 ;  /* 0x000000343006723c */ /* 0x044ff00000000806 */
[C---:B------:R-:W-:Y:S08]  /*1410*/  HMMA.16816.F16 R44, R48.reuse, R54, R44 ;  /* 0x00000036302c723c */ /* 0x040ff0000000082c */
[C---:B---3--:R-:W-:Y:S08]  /*1420*/  HMMA.16816.F16 R42, R48.reuse, R56, R42 ;  /* 0x00000038302a723c */ /* 0x048ff0000000082a */
[C---:B------:R-:W-:Y:S08]  /*1430*/  HMMA.16816.F16 R40, R48.reuse, R58, R40 ;  /* 0x0000003a3028723c */ /* 0x040ff00000000828 */
[C---:B----4-:R-:W-:Y:S08]  /*1440*/  HMMA.16816.F16 R38, R48.reuse, R60, R38 ;  /* 0x0000003c3026723c */ /* 0x050ff00000000826 */
[C---:B------:R-:W-:Y:S08]  /*1450*/  HMMA.16816.F16 R36, R48.reuse, R62, R36 ;  /* 0x0000003e3024723c */ /* 0x040ff00000000824 */
[C---:B------:R-:W-:Y:S08]  /*1460*/  HMMA.16816.F16 R34, R48.reuse, R64, R34 ;  /* 0x000000403022723c */ /* 0x040ff00000000822 */
[----:B------:R-:W-:Y:S01]  /*1470*/  HMMA.16816.F16 R32, R48, R66, R32 ;  /* 0x000000423020723c */ /* 0x000fe20000000820 */
[----:B------:R-:W-:-:S02]  /*1480*/  IMAD.U32 R48, R114, 0x2, R9 ;  /* 0x0000000272307824 */ /* 0x000fc400078e0009 */
[----:B------:R-:W-:-:S04]  /*1490*/  VIADD R9, R117, 0x520 ;  /* 0x0000052075097836 */ /* 0x000fc80000000000 */
[----:B------:R-:W-:Y:S01]  /*14a0*/  LDSM.16.M88.4 R48, [R48] ;  /* 0x000000003030783b */ /* 0x000fe20000000200 */
[C---:B------:R-:W-:Y:S08]  /*14b0*/  HMMA.16816.F16 R2, R72.reuse, R52, R2 ;  /* 0x000000344802723c */ /* 0x040ff00000000802 */
[C---:B------:R-:W-:Y:S08]  /*14c0*/  HMMA.16816.F16 R94, R72.reuse, R54, R94 ;  /* 0x00000036485e723c */ /* 0x040ff0000000085e */
[C---:B------:R-:W-:Y:S08]  /*14d0*/  HMMA.16816.F16 R98, R72.reuse, R56, R16 ;  /* 0x000000384862723c */ /* 0x040ff00000000810 */
[----:B------:R-:W-:Y:S01]  /*14e0*/  HMMA.16816.F16 R100, R72, R58, R14 ;  /* 0x0000003a4864723c */ /* 0x000fe2000000080e */
[----:B------:R-:W-:-:S04]  /*14f0*/  VIADD R15, R119, 0x7140 ;  /* 0x00007140770f7836 */ /* 0x000fc80000000000 */
[----:B------:R-:W-:-:S03]  /*1500*/  IMAD.U32 R8, R116, 0x2, R15 ;  /* 0x0000000274087824 */ /* 0x000fc600078e000f */
[----:B------:R-:W-:Y:S01]  /*1510*/  HMMA.16816.F16 R102, R72, R60, R12 ;  /* 0x0000003c4866723c */ /* 0x000fe2000000080c */
[----:B------:R-:W-:-:S04]  /*1520*/  VIADD R13, R119, 0x7120 ;  /* 0x00007120770d7836 */ /* 0x000fc80000000000 */
[----:B------:R-:W-:-:S03]  /*1530*/  IMAD.U32 R13, R116, 0x2, R13 ;  /* 0x00000002740d7824 */ /* 0x000fc600078e000d */
[C---:B------:R-:W-:Y:S01]  /*1540*/  HMMA.16816.F16 R104, R72.reuse, R62, R10 ;  /* 0x0000003e4868723c */ /* 0x040fe2000000080a */
[C---:B------:R-:W-:Y:S02]  /*1550*/  VIADD R11, R119.reuse, 0x7100 ;  /* 0x00007100770b7836 */ /* 0x040fe40000000000 */
[----:B------:R-:W1:Y:S01]  /*1560*/  LDSM.16.MT88.4 R12, [R13] ;  /* 0x000000000d0c783b */ /* 0x000e620000004200 */
[----:B------:R-:W-:Y:S02]  /*1570*/  VIADD R119, R119, 0x7160 ;  /* 0x0000716077777836 */ /* 0x000fe40000000000 */
[----:B------:R-:W-:Y:S02]  /*1580*/  IMAD.U32 R16, R116, 0x2, R11 ;  /* 0x0000000274107824 */ /* 0x000fe400078e000b */
[----:B------:R-:W-:Y:S01]  /*1590*/  HMMA.16816.F16 R80, R72, R66, R80 ;  /* 0x000000424850723c */ /* 0x000fe20000000850 */
[C---:B------:R-:W-:Y:S02]  /*15a0*/  VIADD R73, R117.reuse, 0xa20 ;  /* 0x00000a2075497836 */ /* 0x040fe40000000000 */
[----:B------:R-:W-:-:S02]  /*15b0*/  VIADD R117, R117, 0xf20 ;  /* 0x00000f2075757836 */ /* 0x000fc40000000000 */
[----:B------:R-:W-:-:S03]  /*15c0*/  IMAD.U32 R73, R114, 0x2, R73 ;  /* 0x0000000272497824 */ /* 0x000fc600078e0049 */
[C---:B-----5:R-:W-:Y:S03]  /*15d0*/  HMMA.16816.F16 R4, R68.reuse, R52, R4 ;  /* 0x000000344404723c */ /* 0x060fe60000000804 */
[----:B------:R-:W-:Y:S05]  /*15e0*/  LDSM.16.M88.4 R72, [R73] ;  /* 0x000000004948783b */ /* 0x000fea0000000200 */
[C---:B------:R-:W-:Y:S08]  /*15f0*/  HMMA.16816.F16 R30, R68.reuse, R54, R30 ;  /* 0x00000036441e723c */ /* 0x040ff0000000081e */
[C---:B------:R-:W-:Y:S08]  /*1600*/  HMMA.16816.F16 R28, R68.reuse, R56, R28 ;  /* 0x00000038441c723c */ /* 0x040ff0000000081c */
[C---:B------:R-:W-:Y:S08]  /*1610*/  HMMA.16816.F16 R26, R68.reuse, R58, R26 ;  /* 0x0000003a441a723c */ /* 0x040ff0000000081a */
[C---:B------:R-:W-:Y:S08]  /*1620*/  HMMA.16816.F16 R24, R68.reuse, R60, R24 ;  /* 0x0000003c4418723c */ /* 0x040ff00000000818 */
[C---:B------:R-:W-:Y:S08]  /*1630*/  HMMA.16816.F16 R22, R68.reuse, R62, R22 ;  /* 0x0000003e4416723c */ /* 0x040ff00000000816 */
[C---:B------:R-:W-:Y:S08]  /*1640*/  HMMA.16816.F16 R20, R68.reuse, R64, R20 ;  /* 0x000000404414723c */ /* 0x040ff00000000814 */
[----:B------:R-:W-:Y:S01]  /*1650*/  HMMA.16816.F16 R96, R68, R66, R18 ;  /* 0x000000424460723c */ /* 0x000fe20000000812 */
[C---:B------:R-:W-:Y:S01]  /*1660*/  IMAD.U32 R68, R114.reuse, 0x2, R9 ;  /* 0x0000000272447824 */ /* 0x040fe200078e0009 */
[----:B------:R-:W-:Y:S04]  /*1670*/  LDSM.16.MT88.4 R16, [R16] ;  /* 0x000000001010783b */ /* 0x000fe80000004200 */
[----:B------:R-:W-:Y:S02]  /*1680*/  LDSM.16.MT88.4 R8, [R8] ;  /* 0x000000000808783b */ /* 0x000fe40000004200 */
[C---:B------:R-:W-:Y:S01]  /*1690*/  HMMA.16816.F16 R88, R76.reuse, R56, R88 ;  /* 0x000000384c58723c */ /* 0x040fe20000000858 */
[----:B------:R-:W-:Y:S01]  /*16a0*/  IMAD.U32 R56, R114, 0x2, R117 ;  /* 0x0000000272387824 */ /* 0x000fe200078e0075 */
[----:B------:R-:W2:Y:S06]  /*16b0*/  LDSM.16.M88.4 R68, [R68] ;  /* 0x000000004444783b */ /* 0x000eac0000000200 */
[C---:B------:R-:W-:Y:S01]  /*16c0*/  HMMA.16816.F16 R90, R76.reuse, R58, R90 ;  /* 0x0000003a4c5a723c */ /* 0x040fe2000000085a */
[----:B------:R-:W3:Y:S07]  /*16d0*/  LDSM.16.M88.4 R56, [R56] ;  /* 0x000000003838783b */ /* 0x000eee0000000200 */
[----:B------:R-:W-:Y:S01]  /*16e0*/  HMMA.16816.F16 R46, R76, R52, R46 ;  /* 0x000000344c2e723c */ /* 0x000fe2000000082e */
[----:B------:R-:W-:-:S07]  /*16f0*/  IMAD.U32 R52, R116, 0x2, R119 ;  /* 0x0000000274347824 */ /* 0x000fce00078e0077 */
[C---:B------:R-:W-:Y:S01]  /*1700*/  HMMA.16816.F16 R106, R76.reuse, R54, R106 ;  /* 0x000000364c6a723c */ /* 0x040fe2000000086a */
[----:B------:R-:W4:Y:S07]  /*1710*/  LDSM.16.MT88.4 R52, [R52] ;  /* 0x000000003434783b */ /* 0x000f2e0000004200 */
[----:B------:R-:W-:Y:S08]  /*1720*/  HMMA.16816.F16 R60, R76, R60, R92 ;  /* 0x0000003c4c3c723c */ /* 0x000ff0000000085c */
[-C--:B-1----:R-:W-:Y:S08]  /*1730*/  HMMA.16816.F16 R42, R48, R12.reuse, R42 ;  /* 0x0000000c302a723c */ /* 0x082ff0000000082a */
[-C--:B--2---:R-:W-:Y:S08]  /*1740*/  HMMA.16816.F16 R28, R68, R12.reuse, R28 ;  /* 0x0000000c441c723c */ /* 0x084ff0000000081c */
[-C--:B------:R-:W-:Y:S08]  /*1750*/  HMMA.16816.F16 R98, R72, R12.reuse, R98 ;  /* 0x0000000c4862723c */ /* 0x080ff00000000862 */
[----:B---3--:R-:W-:Y:S01]  /*1760*/  HMMA.16816.F16 R88, R56, R12, R88 ;  /* 0x0000000c3858723c */ /* 0x008fe20000000858 */
[----:B------:R-:W1:Y:S07]  /*1770*/  LDC.64 R12, c[0x0][0x390] ;  /* 0x0000e400ff0c7b82 */ /* 0x000e6e0000000a00 */
[----:B------:R-:W-:Y:S08]  /*1780*/  HMMA.16816.F16 R62, R76, R62, R82 ;  /* 0x0000003e4c3e723c */ /* 0x000ff00000000852 */
[C---:B------:R-:W-:Y:S08]  /*1790*/  HMMA.16816.F16 R6, R48.reuse, R16, R6 ;  /* 0x000000103006723c */ /* 0x040ff00000000806 */
[C---:B------:R-:W-:Y:S08]  /*17a0*/  HMMA.16816.F16 R44, R48.reuse, R18, R44 ;  /* 0x00000012302c723c */ /* 0x040ff0000000082c */
[C---:B------:R-:W-:Y:S08]  /*17b0*/  HMMA.16816.F16 R40, R48.reuse, R14, R40 ;  /* 0x0000000e3028723c */ /* 0x040ff00000000828 */
[C---:B------:R-:W-:Y:S08]  /*17c0*/  HMMA.16816.F16 R38, R48.reuse, R8, R38 ;  /* 0x000000083026723c */ /* 0x040ff00000000826 */
[C---:B------:R-:W-:Y:S08]  /*17d0*/  HMMA.16816.F16 R36, R48.reuse, R10, R36 ;  /* 0x0000000a3024723c */ /* 0x040ff00000000824 */
[C---:B----4-:R-:W-:Y:S08]  /*17e0*/  HMMA.16816.F16 R34, R48.reuse, R52, R34 ;  /* 0x000000343022723c */ /* 0x050ff00000000822 */
[----:B------:R-:W-:Y:S01]  /*17f0*/  HMMA.16816.F16 R32, R48, R54, R32 ;  /* 0x000000363020723c */ /* 0x000fe20000000820 */
[----:B------:R-:W-:-:S07]  /*1800*/  SHF.R.U32.HI R49, RZ, 0x1, R109 ;  /* 0x00000001ff317819 */ /* 0x000fce000001166d */
[C---:B------:R-:W-:Y:S08]  /*1810*/  HMMA.16816.F16 R26, R68.reuse, R14, R26 ;  /* 0x0000000e441a723c */ /* 0x040ff0000000081a */
[----:B------:R-:W-:Y:S08]  /*1820*/  HMMA.16816.F16 R24, R68, R8, R24 ;  /* 0x000000084418723c */ /* 0x000ff00000000818 */
[C---:B------:R-:W-:Y:S08]  /*1830*/  HMMA.16816.F16 R100, R72.reuse, R14, R100 ;  /* 0x0000000e4864723c */ /* 0x040ff00000000864 */
[----:B------:R-:W-:Y:S08]  /*1840*/  HMMA.16816.F16 R102, R72, R8, R102 ;  /* 0x000000084866723c */ /* 0x000ff00000000866 */
[----:B------:R-:W-:Y:S01]  /*1850*/  HMMA.16816.F16 R90, R56, R14, R90 ;  /* 0x0000000e385a723c */ /* 0x000fe2000000085a */
[----:B------:R-:W-:-:S07]  /*1860*/  SHF.R.U32.HI R15, RZ, 0x2, R108 ;  /* 0x00000002ff0f7819 */ /* 0x000fce000001166c */
[----:B------:R-:W-:Y:S01]  /*1870*/  HMMA.16816.F16 R60, R56, R8, R60 ;  /* 0x00000008383c723c */ /* 0x000fe2000000083c */
[----:B------:R-:W-:Y:S01]  /*1880*/  LOP3.LUT R8, R108, 0x3, RZ, 0xc0, !PT ;  /* 0x000000036c087812 */ /* 0x000fe200078ec0ff */
[----:B------:R-:W-:-:S06]  /*1890*/  IMAD.MOV.U32 R9, RZ, RZ, RZ ;  /* 0x000000ffff097224 */ /* 0x000fcc00078e00ff */
[-C--:B------:R-:W-:Y:S08]  /*18a0*/  HMMA.16816.F16 R22, R68, R10.reuse, R22 ;  /* 0x0000000a4416723c */ /* 0x080ff00000000816 */
[-C--:B------:R-:W-:Y:S08]  /*18b0*/  HMMA.16816.F16 R104, R72, R10.reuse, R104 ;  /* 0x0000000a4868723c */ /* 0x080ff00000000868 */
[----:B------:R-:W-:Y:S01]  /*18c0*/  HMMA.16816.F16 R62, R56, R10, R62 ;  /* 0x0000000a383e723c */ /* 0x000fe2000000083e */
[----:B------:R-:W-:-:S04]  /*18d0*/  IMAD.WIDE.U32 R10, R15, R49, R8 ;  /* 0x000000310f0a7225 */ /* 0x000fc800078e0008 */
[----:B-1----:R-:W-:-:S03]  /*18e0*/  IMAD.WIDE R8, R0, 0x2, R12 ;  /* 0x0000000200087825 */ /* 0x002fc600078e020c */
[----:B------:R-:W-:Y:S01]  /*18f0*/  HMMA.16816.F16 R4, R68, R16, R4 ;  /* 0x000000104404723c */ /* 0x000fe20000000804 */
[----:B------:R-:W-:Y:S01]  /*1900*/  IMAD R15, R109, 0x10, R0 ;  /* 0x000000106d0f7824 */ /* 0x000fe200078e0200 */
[----:B------:R-:W-:-:S03]  /*1910*/  LEA R8, P0, R10, R8, 0x2 ;  /* 0x000000080a087211 */ /* 0x000fc600078010ff */
[----:B------:R-:W-:Y:S01]  /*1920*/  IMAD.WIDE R14, R15, 0x2, R12 ;  /* 0x000000020f0e7825 */ /* 0x000fe200078e020c */
[C-C-:B------:R-:W-:Y:S02]  /*1930*/  LEA.HI.X R9, R10.reuse, R9, R11.reuse, 0x2, P0 ;  /* 0x000000090a097211 */ /* 0x140fe400000f140b */
[----:B------:R-:W-:Y:S01]  /*1940*/  HMMA.16816.F16 R2, R72, R16, R2 ;  /* 0x000000104802723c */ /* 0x000fe20000000802 */
[C---:B------:R-:W-:Y:S02]  /*1950*/  LEA R14, P0, R10.reuse, R14, 0x2 ;  /* 0x0000000e0a0e7211 */ /* 0x040fe400078010ff */
[----:B------:R-:W-:Y:S02]  /*1960*/  STG.E desc[UR6][R8.64], R6 ;  /* 0x0000000608007986 */ /* 0x000fe4000c101906 */
[----:B------:R-:W-:-:S03]  /*1970*/  LEA.HI.X R15, R10, R15, R11, 0x2, P0 ;  /* 0x0000000f0a0f7211 */ /* 0x000fc600000f140b */
[----:B------:R-:W-:Y:S01]  /*1980*/  HMMA.16816.F16 R46, R56, R16, R46 ;  /* 0x00000010382e723c */ /* 0x000fe2000000082e */
[----:B------:R-:W-:-:S07]  /*1990*/  IMAD R16, R109, 0x20, R0 ;  /* 0x000000206d107824 */ /* 0x000fce00078e0200 */
[-C--:B------:R-:W-:Y:S08]  /*19a0*/  HMMA.16816.F16 R30, R68, R18.reuse, R30 ;  /* 0x00000012441e723c */ /* 0x080ff0000000081e */
[-C--:B------:R-:W-:Y:S08]  /*19b0*/  HMMA.16816.F16 R94, R72, R18.reuse, R94 ;  /* 0x00000012485e723c */ /* 0x080ff0000000085e */
[----:B------:R-:W-:Y:S01]  /*19c0*/  HMMA.16816.F16 R106, R56, R18, R106 ;  /* 0x00000012386a723c */ /* 0x000fe2000000086a */
[----:B------:R-:W-:-:S02]  /*19d0*/  IMAD R19, R109, 0x10, R16 ;  /* 0x000000106d137824 */ /* 0x000fc400078e0210 */
[----:B------:R-:W-:-:S04]  /*19e0*/  IMAD.WIDE R16, R16, 0x2, R12 ;  /* 0x0000000210107825 */ /* 0x000fc800078e020c */
[----:B------:R-:W-:Y:S01]  /*19f0*/  IMAD.WIDE R18, R19, 0x2, R12 ;  /* 0x0000000213127825 */ /* 0x000fe200078e020c */
[C---:B------:R-:W-:Y:S01]  /*1a00*/  HMMA.16816.F16 R20, R68.reuse, R52, R20 ;  /* 0x000000344414723c */ /* 0x040fe20000000814 */
[C---:B------:R-:W-:Y:S02]  /*1a10*/  LEA R16, P1, R10.reuse, R16, 0x2 ;  /* 0x000000100a107211 */ /* 0x040fe400078210ff */
[----:B------:R-:W-:Y:S01]  /*1a20*/  IMAD.WIDE.U32 R12, R49, 0x20, R8 ;  /* 0x00000020310c7825 */ /* 0x000fe200078e0008 */
[C---:B------:R-:W-:Y:S02]  /*1a30*/  LEA R18, P2, R10.reuse, R18, 0x2 ;  /* 0x000000120a127211 */ /* 0x040fe400078410ff */
[C-C-:B------:R-:W-:Y:S02]  /*1a40*/  LEA.HI.X R17, R10.reuse, R17, R11.reuse, 0x2, P1 ;  /* 0x000000110a117211 */ /* 0x140fe400008f140b */
[----:B------:R1:W-:Y:S01]  /*1a50*/  STG.E desc[UR6][R12.64], R7 ;  /* 0x000000070c007986 */ /* 0x0003e2000c101906 */
[----:B------:R-:W-:Y:S01]  /*1a60*/  HMMA.16816.F16 R96, R68, R54, R96 ;  /* 0x000000364460723c */ /* 0x000fe20000000860 */
[----:B------:R-:W-:-:S02]  /*1a70*/  LEA.HI.X R19, R10, R19, R11, 0x2, P2 ;  /* 0x000000130a137211 */ /* 0x000fc400010f140b */
[----:B------:R-:W-:Y:S04]  /*1a80*/  STG.E desc[UR6][R8.64+0x10], R44 ;  /* 0x0000102c08007986 */ /* 0x000fe8000c101906 */
[----:B------:R-:W-:Y:S01]  /*1a90*/  STG.E desc[UR6][R12.64+0x10], R45 ;  /* 0x0000102d0c007986 */ /* 0x000fe2000c101906 */
[----:B------:R-:W-:Y:S03]  /*1aa0*/  HMMA.16816.F16 R64, R76, R64, R84 ;  /* 0x000000404c40723c */ /* 0x000fe60000000854 */
[----:B------:R-:W-:Y:S01]  /*1ab0*/  STG.E desc[UR6][R8.64+0x20], R42 ;  /* 0x0000202a08007986 */ /* 0x000fe2000c101906 */
[----:B-1----:R-:W-:-:S03]  /*1ac0*/  IMAD.WIDE.U32 R6, R49, 0x20, R14 ;  /* 0x0000002031067825 */ /* 0x002fc600078e000e */
[----:B------:R-:W-:Y:S01]  /*1ad0*/  STG.E desc[UR6][R12.64+0x20], R43 ;  /* 0x0000202b0c007986 */ /* 0x000fe2000c101906 */
[----:B------:R-:W-:Y:S03]  /*1ae0*/  HMMA.16816.F16 R66, R76, R66, R86 ;  /* 0x000000424c42723c */ /* 0x000fe60000000856 */
[----:B------:R-:W-:Y:S04]  /*1af0*/  STG.E desc[UR6][R8.64+0x30], R40 ;  /* 0x0000302808007986 */ /* 0x000fe8000c101906 */
[----:B------:R-:W-:Y:S01]  /*1b00*/  STG.E desc[UR6][R12.64+0x30], R41 ;  /* 0x000030290c007986 */ /* 0x000fe2000c101906 */
[C---:B------:R-:W-:Y:S03]  /*1b10*/  HMMA.16816.F16 R110, R72.reuse, R52, R110 ;  /* 0x00000034486e723c */ /* 0x040fe6000000086e */
[----:B------:R-:W-:Y:S04]  /*1b20*/  STG.E desc[UR6][R8.64+0x40], R38 ;  /* 0x0000402608007986 */ /* 0x000fe8000c101906 */
        /* <DEDUP_REMOVED lines=9> */
[----:B------:R-:W-:Y:S04]  /*1bc0*/  STG.E desc[UR6][R12.64+0x70], R33 ;  /* 0x000070210c007986 */ /* 0x000fe8000c101906 */
[----:B------:R-:W-:Y:S04]  /*1bd0*/  STG.E desc[UR6][R14.64], R4 ;  /* 0x000000040e007986 */ /* 0x000fe8000c101906 */
[----:B------:R1:W-:Y:S04]  /*1be0*/  STG.E desc[UR6][R6.64], R5 ;  /* 0x0000000506007986 */ /* 0x0003e8000c101906 */
[----:B------:R-:W-:Y:S04]  /*1bf0*/  STG.E desc[UR6][R14.64+0x10], R30 ;  /* 0x0000101e0e007986 */ /* 0x000fe8000c101906 */
[----:B------:R-:W-:Y:S04]  /*1c00*/  STG.E desc[UR6][R6.64+0x10], R31 ;  /* 0x0000101f06007986 */ /* 0x000fe8000c101906 */
[----:B------:R-:W-:Y:S01]  /*1c10*/  STG.E desc[UR6][R14.64+0x20], R28 ;  /* 0x0000201c0e007986 */ /* 0x000fe2000c101906 */
[----:B-1----:R-:W-:-:S03]  /*1c20*/  IMAD.WIDE.U32 R4, R49, 0x20, R16 ;  /* 0x0000002031047825 */ /* 0x002fc600078e0010 */
[----:B------:R-:W-:Y:S04]  /*1c30*/  STG.E desc[UR6][R6.64+0x20], R29 ;  /* 0x0000201d06007986 */ /* 0x000fe8000c101906 */
        /* <DEDUP_REMOVED lines=42> */
[----:B------:R-:W-:Y:S01]  /*1ee0*/  STG.E desc[UR6][R2.64+0x70], R67 ;  /* 0x0000704302007986 */ /* 0x000fe2000c101906 */
[----:B------:R-:W-:Y:S05]  /*1ef0*/  EXIT ;  /* 0x000000000000794d */ /* 0x000fea0003800000 */
.L_x_35:
        /* <DEDUP_REMOVED lines=16> */
.L_x_41:


//--------------------- .nv.shared._Z14softcal_kernelP6__halfPKS_iiiS_ --------------------------
	.section	.nv.shared._Z14softcal_kernelP6__halfPKS_iiiS_,"aw",@nobits
	.sectionflags	@""
	.align	16
	.zero		1024


//--------------------- .nv.shared.reserved.0     --------------------------
	.section	.nv.shared.reserved.0,"aw",@nobits
	.weak		__nv_reservedSMEM_offset_0_alias
	.size		__nv_reservedSMEM_offset_0_alias, 0, 64
	.other		__nv_reservedSMEM_offset_0_alias,@"STO_CUDA_RESERVED_SHARED STV_DEFAULT"
__nv_reservedSMEM_offset_0_alias:
	.zero		0
	.zero		64


//--------------------- .nv.shared._Z14addmask_kernelP6__halfPKS_iiiS_ --------------------------
	.section	.nv.shared._Z14addmask_kernelP6__halfPKS_iiiS_,"aw",@nobits
	.sectionflags	@""
	.align	16
	.zero		1024


//--------------------- .nv.shared._Z13gemm_baselinePK6__halfS1_PS_mmm --------------------------
	.section	.nv.shared._Z13gemm_baselinePK6__halfS1_PS_mmm,"aw",@nobits
	.sectionflags	@""
	.align	16
	.zero		1024


//--------------------- .nv.shared._Z14softmax_kernelP6__halfPKS_iiiS_ --------------------------
	.section	.nv.shared._Z14softmax_kernelP6__halfPKS_iiiS_,"aw",@nobits
	.sectionflags	@""
	.align	16
.nv.shared._Z14softmax_kernelP6__halfPKS_iiiS_:
	.zero		1168


//--------------------- .nv.shared._Z9transposeP6__halfS0_ii --------------------------
	.section	.nv.shared._Z9transposeP6__halfS0_ii,"aw",@nobits
	.sectionflags	@""
	.align	16
	.zero		1024


//--------------------- .nv.shared._Z19GEMM_sharedmem_wmmaP6__halfS0_S0_iii --------------------------
	.section	.nv.shared._Z19GEMM_sharedmem_wmmaP6__halfS0_S0_iii,"aw",@nobits
	.sectionflags	@""
	.align	16
	.zero		1024


//--------------------- .nv.constant0._Z14softcal_kernelP6__halfPKS_iiiS_ --------------------------
	.section	.nv.constant0._Z14softcal_kernelP6__halfPKS_iiiS_,"a",@progbits
	.sectionflags	@""
	.align	4
.nv.constant0._Z14softcal_kernelP6__halfPKS_iiiS_:
	.zero		926


//--------------------- .nv.constant0._Z14addmask_kernelP6__halfPKS_iiiS_ --------------------------
	.section	.nv.constant0._Z14addmask_kernelP6__halfPKS_iiiS_,"a",@progbits
	.sectionflags	@""
	.align	4
.nv.constant0._Z14addmask_kernelP6__halfPKS_iiiS_:
	.zero		926


//--------------------- .nv.constant0._Z13gemm_baselinePK6__halfS1_PS_mmm --------------------------
	.section	.nv.constant0._Z13gemm_baselinePK6__halfS1_PS_mmm,"a",@progbits
	.sectionflags	@""
	.align	4
.nv.constant0._Z13gemm_baselinePK6__halfS1_PS_mmm:
	.zero		944


//--------------------- .nv.constant0._Z14softmax_kernelP6__halfPKS_iiiS_ --------------------------
	.section	.nv.constant0._Z14softmax_kernelP6__halfPKS_iiiS_,"a",@progbits
	.sectionflags	@""
	.align	4
.nv.constant0._Z14softmax_kernelP6__halfPKS_iiiS_:
	.zero		926


//--------------------- .nv.constant0._Z9transposeP6__halfS0_ii --------------------------
	.section	.nv.constant0._Z9transposeP6__halfS0_ii,"a",@progbits
	.sectionflags	@""
	.align	4
.nv.constant0._Z9transposeP6__halfS0_ii:
	.zero		920


//--------------------- .nv.constant0._Z19GEMM_sharedmem_wmmaP6__halfS0_S0_iii --------------------------
	.section	.nv.constant0._Z19GEMM_sharedmem_wmmaP6__halfS0_S0_iii,"a",@progbits
	.sectionflags	@""
	.align	4
.nv.constant0._Z19GEMM_sharedmem_wmmaP6__halfS0_S0_iii:
	.zero		932


//--------------------- SYMBOLS --------------------------

	.type		.nv.reservedSmem.offset0,@object
	.size		.nv.reservedSmem.offset0,0x4
	.type		.nv.reservedSmem.cap,@object
	.size		.nv.reservedSmem.cap,0x4
